//
// Generated by NVIDIA NVVM Compiler
//
// Compiler Build ID: CL-36424714
// Cuda compilation tools, release 13.0, V13.0.88
// Based on NVVM 20.0.0
//

.version 9.0
.target sm_100
.address_size 64

	// .globl	_ZN3mhd26DealaliasingDiffByX_kernelEPK7double2PS0_jj

.visible .entry _ZN3mhd26DealaliasingDiffByX_kernelEPK7double2PS0_jj(
	.param .u64 .ptr .align 1 _ZN3mhd26DealaliasingDiffByX_kernelEPK7double2PS0_jj_param_0,
	.param .u64 .ptr .align 1 _ZN3mhd26DealaliasingDiffByX_kernelEPK7double2PS0_jj_param_1,
	.param .u32 _ZN3mhd26DealaliasingDiffByX_kernelEPK7double2PS0_jj_param_2,
	.param .u32 _ZN3mhd26DealaliasingDiffByX_kernelEPK7double2PS0_jj_param_3
)
{
	.reg .pred 	%p<6>;
	.reg .b32 	%r<24>;
	.reg .b64 	%rd<12>;
	.reg .b64 	%fd<9>;

	ld.param.u64 	%rd2, [_ZN3mhd26DealaliasingDiffByX_kernelEPK7double2PS0_jj_param_0];
	ld.param.u64 	%rd3, [_ZN3mhd26DealaliasingDiffByX_kernelEPK7double2PS0_jj_param_1];
	ld.param.u32 	%r6, [_ZN3mhd26DealaliasingDiffByX_kernelEPK7double2PS0_jj_param_2];
	ld.param.u32 	%r7, [_ZN3mhd26DealaliasingDiffByX_kernelEPK7double2PS0_jj_param_3];
	cvta.to.global.u64 	%rd1, %rd3;
	mov.u32 	%r9, %ctaid.x;
	mov.u32 	%r10, %ntid.x;
	mov.u32 	%r11, %tid.x;
	mad.lo.s32 	%r12, %r9, %r10, %r11;
	mov.u32 	%r1, %ctaid.y;
	mov.u32 	%r2, %ntid.y;
	mov.u32 	%r3, %tid.y;
	mad.lo.s32 	%r13, %r1, %r2, %r3;
	shr.u32 	%r15, %r6, 1;
	mad.lo.s32 	%r16, %r12, %r15, %r12;
	add.s32 	%r4, %r16, %r13;
	setp.gt.u32 	%p1, %r12, %r15;
	selp.b32 	%r17, %r6, 0, %p1;
	sub.s32 	%r5, %r12, %r17;
	abs.s32 	%r18, %r5;
	max.u32 	%r19, %r18, %r13;
	setp.ge.u32 	%p2, %r19, %r7;
	@%p2 bra 	$L__BB0_2;
	cvta.to.global.u64 	%rd6, %rd2;
	cvt.rn.f64.s32 	%fd2, %r5;
	neg.f64 	%fd3, %fd2;
	mul.wide.s32 	%rd7, %r4, 16;
	add.s64 	%rd8, %rd6, %rd7;
	ld.global.f64 	%fd4, [%rd8+8];
	mul.f64 	%fd5, %fd4, %fd3;
	add.s64 	%rd9, %rd1, %rd7;
	st.global.f64 	[%rd9], %fd5;
	ld.global.f64 	%fd6, [%rd8];
	mul.f64 	%fd7, %fd6, %fd2;
	st.global.f64 	[%rd9+8], %fd7;
	bra.uni 	$L__BB0_3;
$L__BB0_2:
	mul.wide.s32 	%rd4, %r4, 16;
	add.s64 	%rd5, %rd1, %rd4;
	mov.f64 	%fd1, 0d0000000000000000;
	st.global.v2.f64 	[%rd5], {%fd1, %fd1};
$L__BB0_3:
	mov.u32 	%r20, %nctaid.y;
	add.s32 	%r21, %r20, -1;
	setp.ne.s32 	%p3, %r1, %r21;
	add.s32 	%r22, %r2, -1;
	setp.ne.s32 	%p4, %r3, %r22;
	or.pred  	%p5, %p3, %p4;
	@%p5 bra 	$L__BB0_5;
	mul.wide.s32 	%rd10, %r4, 16;
	add.s64 	%rd11, %rd1, %rd10;
	mov.f64 	%fd8, 0d0000000000000000;
	st.global.v2.f64 	[%rd11+16], {%fd8, %fd8};
$L__BB0_5:
	ret;

}
	// .globl	_ZN3mhd26DealaliasingDiffByY_kernelEPK7double2PS0_jj
.visible .entry _ZN3mhd26DealaliasingDiffByY_kernelEPK7double2PS0_jj(
	.param .u64 .ptr .align 1 _ZN3mhd26DealaliasingDiffByY_kernelEPK7double2PS0_jj_param_0,
	.param .u64 .ptr .align 1 _ZN3mhd26DealaliasingDiffByY_kernelEPK7double2PS0_jj_param_1,
	.param .u32 _ZN3mhd26DealaliasingDiffByY_kernelEPK7double2PS0_jj_param_2,
	.param .u32 _ZN3mhd26DealaliasingDiffByY_kernelEPK7double2PS0_jj_param_3
)
{
	.reg .pred 	%p<6>;
	.reg .b32 	%r<24>;
	.reg .b64 	%rd<12>;
	.reg .b64 	%fd<9>;

	ld.param.u64 	%rd2, [_ZN3mhd26DealaliasingDiffByY_kernelEPK7double2PS0_jj_param_0];
	ld.param.u64 	%rd3, [_ZN3mhd26DealaliasingDiffByY_kernelEPK7double2PS0_jj_param_1];
	ld.param.u32 	%r6, [_ZN3mhd26DealaliasingDiffByY_kernelEPK7double2PS0_jj_param_2];
	ld.param.u32 	%r7, [_ZN3mhd26DealaliasingDiffByY_kernelEPK7double2PS0_jj_param_3];
	cvta.to.global.u64 	%rd1, %rd3;
	mov.u32 	%r9, %ctaid.x;
	mov.u32 	%r10, %ntid.x;
	mov.u32 	%r11, %tid.x;
	mad.lo.s32 	%r12, %r9, %r10, %r11;
	mov.u32 	%r1, %ctaid.y;
	mov.u32 	%r2, %ntid.y;
	mov.u32 	%r3, %tid.y;
	mad.lo.s32 	%r13, %r1, %r2, %r3;
	shr.u32 	%r14, %r6, 1;
	mad.lo.s32 	%r15, %r12, %r14, %r12;
	add.s32 	%r5, %r15, %r13;
	setp.gt.u32 	%p1, %r12, %r14;
	selp.b32 	%r16, %r6, 0, %p1;
	sub.s32 	%r17, %r12, %r16;
	abs.s32 	%r18, %r17;
	max.u32 	%r19, %r18, %r13;
	setp.ge.u32 	%p2, %r19, %r7;
	@%p2 bra 	$L__BB1_2;
	cvta.to.global.u64 	%rd6, %rd2;
	cvt.rn.f64.u32 	%fd2, %r13;
	neg.f64 	%fd3, %fd2;
	mul.wide.s32 	%rd7, %r5, 16;
	add.s64 	%rd8, %rd6, %rd7;
	ld.global.f64 	%fd4, [%rd8+8];
	mul.f64 	%fd5, %fd4, %fd3;
	add.s64 	%rd9, %rd1, %rd7;
	st.global.f64 	[%rd9], %fd5;
	ld.global.f64 	%fd6, [%rd8];
	mul.f64 	%fd7, %fd6, %fd2;
	st.global.f64 	[%rd9+8], %fd7;
	bra.uni 	$L__BB1_3;
$L__BB1_2:
	mul.wide.s32 	%rd4, %r5, 16;
	add.s64 	%rd5, %rd1, %rd4;
	mov.f64 	%fd1, 0d0000000000000000;
	st.global.v2.f64 	[%rd5], {%fd1, %fd1};
$L__BB1_3:
	mov.u32 	%r20, %nctaid.y;
	add.s32 	%r21, %r20, -1;
	setp.ne.s32 	%p3, %r1, %r21;
	add.s32 	%r22, %r2, -1;
	setp.ne.s32 	%p4, %r3, %r22;
	or.pred  	%p5, %p3, %p4;
	@%p5 bra 	$L__BB1_5;
	mul.wide.s32 	%rd10, %r5, 16;
	add.s64 	%rd11, %rd1, %rd10;
	mov.f64 	%fd8, 0d0000000000000000;
	st.global.v2.f64 	[%rd11+16], {%fd8, %fd8};
$L__BB1_5:
	ret;

}
	// .globl	_ZN3mhd24JacobianFirstPart_kernelEPdS0_S0_jd
.visible .entry _ZN3mhd24JacobianFirstPart_kernelEPdS0_S0_jd(
	.param .u64 .ptr .align 1 _ZN3mhd24JacobianFirstPart_kernelEPdS0_S0_jd_param_0,
	.param .u64 .ptr .align 1 _ZN3mhd24JacobianFirstPart_kernelEPdS0_S0_jd_param_1,
	.param .u64 .ptr .align 1 _ZN3mhd24JacobianFirstPart_kernelEPdS0_S0_jd_param_2,
	.param .u32 _ZN3mhd24JacobianFirstPart_kernelEPdS0_S0_jd_param_3,
	.param .f64 _ZN3mhd24JacobianFirstPart_kernelEPdS0_S0_jd_param_4
)
{
	.reg .b32 	%r<11>;
	.reg .b64 	%rd<11>;
	.reg .b64 	%fd<7>;

	ld.param.u64 	%rd1, [_ZN3mhd24JacobianFirstPart_kernelEPdS0_S0_jd_param_0];
	ld.param.u64 	%rd2, [_ZN3mhd24JacobianFirstPart_kernelEPdS0_S0_jd_param_1];
	ld.param.u64 	%rd3, [_ZN3mhd24JacobianFirstPart_kernelEPdS0_S0_jd_param_2];
	ld.param.u32 	%r1, [_ZN3mhd24JacobianFirstPart_kernelEPdS0_S0_jd_param_3];
	ld.param.f64 	%fd1, [_ZN3mhd24JacobianFirstPart_kernelEPdS0_S0_jd_param_4];
	cvta.to.global.u64 	%rd4, %rd3;
	cvta.to.global.u64 	%rd5, %rd2;
	cvta.to.global.u64 	%rd6, %rd1;
	mov.u32 	%r2, %ctaid.x;
	mov.u32 	%r3, %ntid.x;
	mov.u32 	%r4, %tid.x;
	mad.lo.s32 	%r5, %r2, %r3, %r4;
	mov.u32 	%r6, %ctaid.y;
	mov.u32 	%r7, %ntid.y;
	mov.u32 	%r8, %tid.y;
	mad.lo.s32 	%r9, %r6, %r7, %r8;
	mad.lo.s32 	%r10, %r1, %r5, %r9;
	mul.wide.s32 	%rd7, %r10, 8;
	add.s64 	%rd8, %rd6, %rd7;
	ld.global.f64 	%fd2, [%rd8];
	add.s64 	%rd9, %rd5, %rd7;
	ld.global.f64 	%fd3, [%rd9];
	mul.f64 	%fd4, %fd2, %fd3;
	mul.f64 	%fd5, %fd1, %fd4;
	mul.f64 	%fd6, %fd1, %fd5;
	add.s64 	%rd10, %rd4, %rd7;
	st.global.f64 	[%rd10], %fd6;
	ret;

}
	// .globl	_ZN3mhd25JacobianSecondPart_kernelEPdS0_S0_jd
.visible .entry _ZN3mhd25JacobianSecondPart_kernelEPdS0_S0_jd(
	.param .u64 .ptr .align 1 _ZN3mhd25JacobianSecondPart_kernelEPdS0_S0_jd_param_0,
	.param .u64 .ptr .align 1 _ZN3mhd25JacobianSecondPart_kernelEPdS0_S0_jd_param_1,
	.param .u64 .ptr .align 1 _ZN3mhd25JacobianSecondPart_kernelEPdS0_S0_jd_param_2,
	.param .u32 _ZN3mhd25JacobianSecondPart_kernelEPdS0_S0_jd_param_3,
	.param .f64 _ZN3mhd25JacobianSecondPart_kernelEPdS0_S0_jd_param_4
)
{
	.reg .b32 	%r<11>;
	.reg .b64 	%rd<11>;
	.reg .b64 	%fd<9>;

	ld.param.u64 	%rd1, [_ZN3mhd25JacobianSecondPart_kernelEPdS0_S0_jd_param_0];
	ld.param.u64 	%rd2, [_ZN3mhd25JacobianSecondPart_kernelEPdS0_S0_jd_param_1];
	ld.param.u64 	%rd3, [_ZN3mhd25JacobianSecondPart_kernelEPdS0_S0_jd_param_2];
	ld.param.u32 	%r1, [_ZN3mhd25JacobianSecondPart_kernelEPdS0_S0_jd_param_3];
	ld.param.f64 	%fd1, [_ZN3mhd25JacobianSecondPart_kernelEPdS0_S0_jd_param_4];
	cvta.to.global.u64 	%rd4, %rd2;
	cvta.to.global.u64 	%rd5, %rd1;
	cvta.to.global.u64 	%rd6, %rd3;
	mov.u32 	%r2, %ctaid.x;
	mov.u32 	%r3, %ntid.x;
	mov.u32 	%r4, %tid.x;
	mad.lo.s32 	%r5, %r2, %r3, %r4;
	mov.u32 	%r6, %ctaid.y;
	mov.u32 	%r7, %ntid.y;
	mov.u32 	%r8, %tid.y;
	mad.lo.s32 	%r9, %r6, %r7, %r8;
	mad.lo.s32 	%r10, %r1, %r5, %r9;
	mul.wide.s32 	%rd7, %r10, 8;
	add.s64 	%rd8, %rd6, %rd7;
	ld.global.f64 	%fd2, [%rd8];
	add.s64 	%rd9, %rd5, %rd7;
	ld.global.f64 	%fd3, [%rd9];
	add.s64 	%rd10, %rd4, %rd7;
	ld.global.f64 	%fd4, [%rd10];
	mul.f64 	%fd5, %fd3, %fd4;
	mul.f64 	%fd6, %fd1, %fd5;
	mul.f64 	%fd7, %fd1, %fd6;
	sub.f64 	%fd8, %fd2, %fd7;
	st.global.f64 	[%rd8], %fd8;
	ret;

}
	// .globl	_ZN3mhd19Dealaliasing_kernelEP7double2jj
.visible .entry _ZN3mhd19Dealaliasing_kernelEP7double2jj(
	.param .u64 .ptr .align 1 _ZN3mhd19Dealaliasing_kernelEP7double2jj_param_0,
	.param .u32 _ZN3mhd19Dealaliasing_kernelEP7double2jj_param_1,
	.param .u32 _ZN3mhd19Dealaliasing_kernelEP7double2jj_param_2
)
{
	.reg .pred 	%p<6>;
	.reg .b32 	%r<24>;
	.reg .b64 	%rd<5>;
	.reg .b64 	%fd<3>;

	ld.param.u64 	%rd2, [_ZN3mhd19Dealaliasing_kernelEP7double2jj_param_0];
	ld.param.u32 	%r4, [_ZN3mhd19Dealaliasing_kernelEP7double2jj_param_1];
	ld.param.u32 	%r5, [_ZN3mhd19Dealaliasing_kernelEP7double2jj_param_2];
	cvta.to.global.u64 	%rd3, %rd2;
	mov.u32 	%r7, %ctaid.x;
	mov.u32 	%r8, %ntid.x;
	mov.u32 	%r9, %tid.x;
	mad.lo.s32 	%r10, %r7, %r8, %r9;
	mov.u32 	%r1, %ctaid.y;
	mov.u32 	%r2, %ntid.y;
	mov.u32 	%r3, %tid.y;
	mad.lo.s32 	%r11, %r1, %r2, %r3;
	shr.u32 	%r13, %r4, 1;
	mad.lo.s32 	%r14, %r10, %r13, %r10;
	add.s32 	%r15, %r14, %r11;
	setp.gt.u32 	%p1, %r10, %r13;
	selp.b32 	%r16, %r4, 0, %p1;
	sub.s32 	%r17, %r10, %r16;
	abs.s32 	%r18, %r17;
	max.u32 	%r19, %r18, %r11;
	setp.lt.u32 	%p2, %r19, %r5;
	mul.wide.s32 	%rd4, %r15, 16;
	add.s64 	%rd1, %rd3, %rd4;
	@%p2 bra 	$L__BB4_2;
	mov.f64 	%fd1, 0d0000000000000000;
	st.global.v2.f64 	[%rd1], {%fd1, %fd1};
$L__BB4_2:
	mov.u32 	%r20, %nctaid.y;
	add.s32 	%r21, %r20, -1;
	setp.ne.s32 	%p3, %r1, %r21;
	add.s32 	%r22, %r2, -1;
	setp.ne.s32 	%p4, %r3, %r22;
	or.pred  	%p5, %p3, %p4;
	@%p5 bra 	$L__BB4_4;
	mov.f64 	%fd2, 0d0000000000000000;
	st.global.v2.f64 	[%rd1+16], {%fd2, %fd2};
$L__BB4_4:
	ret;

}
	// .globl	_ZN3mhd21FirstRigthPart_kernelEP7double2S1_S1_jd
.visible .entry _ZN3mhd21FirstRigthPart_kernelEP7double2S1_S1_jd(
	.param .u64 .ptr .align 1 _ZN3mhd21FirstRigthPart_kernelEP7double2S1_S1_jd_param_0,
	.param .u64 .ptr .align 1 _ZN3mhd21FirstRigthPart_kernelEP7double2S1_S1_jd_param_1,
	.param .u64 .ptr .align 1 _ZN3mhd21FirstRigthPart_kernelEP7double2S1_S1_jd_param_2,
	.param .u32 _ZN3mhd21FirstRigthPart_kernelEP7double2S1_S1_jd_param_3,
	.param .f64 _ZN3mhd21FirstRigthPart_kernelEP7double2S1_S1_jd_param_4
)
{
	.reg .pred 	%p<2>;
	.reg .b32 	%r<17>;
	.reg .b64 	%rd<11>;
	.reg .b64 	%fd<12>;

	ld.param.u64 	%rd1, [_ZN3mhd21FirstRigthPart_kernelEP7double2S1_S1_jd_param_0];
	ld.param.u64 	%rd2, [_ZN3mhd21FirstRigthPart_kernelEP7double2S1_S1_jd_param_1];
	ld.param.u64 	%rd3, [_ZN3mhd21FirstRigthPart_kernelEP7double2S1_S1_jd_param_2];
	ld.param.u32 	%r1, [_ZN3mhd21FirstRigthPart_kernelEP7double2S1_S1_jd_param_3];
	ld.param.f64 	%fd1, [_ZN3mhd21FirstRigthPart_kernelEP7double2S1_S1_jd_param_4];
	cvta.to.global.u64 	%rd4, %rd3;
	cvta.to.global.u64 	%rd5, %rd1;
	cvta.to.global.u64 	%rd6, %rd2;
	mov.u32 	%r2, %ctaid.x;
	mov.u32 	%r3, %ntid.x;
	mov.u32 	%r4, %tid.x;
	mad.lo.s32 	%r5, %r2, %r3, %r4;
	mov.u32 	%r6, %ctaid.y;
	mov.u32 	%r7, %ntid.y;
	mov.u32 	%r8, %tid.y;
	mad.lo.s32 	%r9, %r6, %r7, %r8;
	shr.u32 	%r10, %r1, 1;
	mad.lo.s32 	%r11, %r5, %r10, %r5;
	add.s32 	%r12, %r11, %r9;
	setp.gt.u32 	%p1, %r5, %r10;
	selp.b32 	%r13, %r1, 0, %p1;
	sub.s32 	%r14, %r5, %r13;
	mul.lo.s32 	%r15, %r9, %r9;
	mad.lo.s32 	%r16, %r14, %r14, %r15;
	cvt.rn.f64.u32 	%fd2, %r16;
	mul.wide.s32 	%rd7, %r12, 16;
	add.s64 	%rd8, %rd6, %rd7;
	ld.global.v2.f64 	{%fd3, %fd4}, [%rd8];
	mul.f64 	%fd5, %fd1, %fd2;
	add.s64 	%rd9, %rd5, %rd7;
	ld.global.v2.f64 	{%fd6, %fd7}, [%rd9];
	mul.f64 	%fd8, %fd5, %fd6;
	sub.f64 	%fd9, %fd3, %fd8;
	add.s64 	%rd10, %rd4, %rd7;
	mul.f64 	%fd10, %fd5, %fd7;
	sub.f64 	%fd11, %fd4, %fd10;
	st.global.v2.f64 	[%rd10], {%fd9, %fd11};
	ret;

}
	// .globl	_ZN3mhd22SecondRigthPart_kernelEP7double2S1_j
.visible .entry _ZN3mhd22SecondRigthPart_kernelEP7double2S1_j(
	.param .u64 .ptr .align 1 _ZN3mhd22SecondRigthPart_kernelEP7double2S1_j_param_0,
	.param .u64 .ptr .align 1 _ZN3mhd22SecondRigthPart_kernelEP7double2S1_j_param_1,
	.param .u32 _ZN3mhd22SecondRigthPart_kernelEP7double2S1_j_param_2
)
{
	.reg .b32 	%r<13>;
	.reg .b64 	%rd<8>;
	.reg .b64 	%fd<7>;

	ld.param.u64 	%rd1, [_ZN3mhd22SecondRigthPart_kernelEP7double2S1_j_param_0];
	ld.param.u64 	%rd2, [_ZN3mhd22SecondRigthPart_kernelEP7double2S1_j_param_1];
	ld.param.u32 	%r1, [_ZN3mhd22SecondRigthPart_kernelEP7double2S1_j_param_2];
	cvta.to.global.u64 	%rd3, %rd2;
	cvta.to.global.u64 	%rd4, %rd1;
	mov.u32 	%r2, %ctaid.x;
	mov.u32 	%r3, %ntid.x;
	mov.u32 	%r4, %tid.x;
	mad.lo.s32 	%r5, %r2, %r3, %r4;
	mov.u32 	%r6, %ctaid.y;
	mov.u32 	%r7, %ntid.y;
	mov.u32 	%r8, %tid.y;
	mad.lo.s32 	%r9, %r6, %r7, %r8;
	shr.u32 	%r10, %r1, 1;
	mad.lo.s32 	%r11, %r5, %r10, %r5;
	add.s32 	%r12, %r9, %r11;
	mul.wide.s32 	%rd5, %r12, 16;
	add.s64 	%rd6, %rd4, %rd5;
	ld.global.v2.f64 	{%fd1, %fd2}, [%rd6];
	add.s64 	%rd7, %rd3, %rd5;
	ld.global.v2.f64 	{%fd3, %fd4}, [%rd7];
	add.f64 	%fd5, %fd1, %fd3;
	add.f64 	%fd6, %fd2, %fd4;
	st.global.v2.f64 	[%rd7], {%fd5, %fd6};
	ret;

}
	// .globl	_ZN3mhd21ThirdRigthPart_kernelEP7double2S1_S1_jd
.visible .entry _ZN3mhd21ThirdRigthPart_kernelEP7double2S1_S1_jd(
	.param .u64 .ptr .align 1 _ZN3mhd21ThirdRigthPart_kernelEP7double2S1_S1_jd_param_0,
	.param .u64 .ptr .align 1 _ZN3mhd21ThirdRigthPart_kernelEP7double2S1_S1_jd_param_1,
	.param .u64 .ptr .align 1 _ZN3mhd21ThirdRigthPart_kernelEP7double2S1_S1_jd_param_2,
	.param .u32 _ZN3mhd21ThirdRigthPart_kernelEP7double2S1_S1_jd_param_3,
	.param .f64 _ZN3mhd21ThirdRigthPart_kernelEP7double2S1_S1_jd_param_4
)
{
	.reg .pred 	%p<2>;
	.reg .b32 	%r<17>;
	.reg .b64 	%rd<11>;
	.reg .b64 	%fd<12>;

	ld.param.u64 	%rd1, [_ZN3mhd21ThirdRigthPart_kernelEP7double2S1_S1_jd_param_0];
	ld.param.u64 	%rd2, [_ZN3mhd21ThirdRigthPart_kernelEP7double2S1_S1_jd_param_1];
	ld.param.u64 	%rd3, [_ZN3mhd21ThirdRigthPart_kernelEP7double2S1_S1_jd_param_2];
	ld.param.u32 	%r1, [_ZN3mhd21ThirdRigthPart_kernelEP7double2S1_S1_jd_param_3];
	ld.param.f64 	%fd1, [_ZN3mhd21ThirdRigthPart_kernelEP7double2S1_S1_jd_param_4];
	cvta.to.global.u64 	%rd4, %rd3;
	cvta.to.global.u64 	%rd5, %rd1;
	cvta.to.global.u64 	%rd6, %rd2;
	mov.u32 	%r2, %ctaid.x;
	mov.u32 	%r3, %ntid.x;
	mov.u32 	%r4, %tid.x;
	mad.lo.s32 	%r5, %r2, %r3, %r4;
	mov.u32 	%r6, %ctaid.y;
	mov.u32 	%r7, %ntid.y;
	mov.u32 	%r8, %tid.y;
	mad.lo.s32 	%r9, %r6, %r7, %r8;
	shr.u32 	%r10, %r1, 1;
	mad.lo.s32 	%r11, %r5, %r10, %r5;
	add.s32 	%r12, %r11, %r9;
	setp.gt.u32 	%p1, %r5, %r10;
	selp.b32 	%r13, %r1, 0, %p1;
	sub.s32 	%r14, %r5, %r13;
	mul.lo.s32 	%r15, %r9, %r9;
	mad.lo.s32 	%r16, %r14, %r14, %r15;
	cvt.rn.f64.u32 	%fd2, %r16;
	mul.wide.s32 	%rd7, %r12, 16;
	add.s64 	%rd8, %rd6, %rd7;
	ld.global.v2.f64 	{%fd3, %fd4}, [%rd8];
	mul.f64 	%fd5, %fd1, %fd2;
	add.s64 	%rd9, %rd5, %rd7;
	ld.global.v2.f64 	{%fd6, %fd7}, [%rd9];
	mul.f64 	%fd8, %fd5, %fd6;
	sub.f64 	%fd9, %fd3, %fd8;
	add.s64 	%rd10, %rd4, %rd7;
	mul.f64 	%fd10, %fd5, %fd7;
	sub.f64 	%fd11, %fd4, %fd10;
	st.global.v2.f64 	[%rd10], {%fd9, %fd11};
	ret;

}
	// .globl	_ZN3mhd17TimeScheme_kernelEP7double2PKS0_S3_jdd
.visible .entry _ZN3mhd17TimeScheme_kernelEP7double2PKS0_S3_jdd(
	.param .u64 .ptr .align 1 _ZN3mhd17TimeScheme_kernelEP7double2PKS0_S3_jdd_param_0,
	.param .u64 .ptr .align 1 _ZN3mhd17TimeScheme_kernelEP7double2PKS0_S3_jdd_param_1,
	.param .u64 .ptr .align 1 _ZN3mhd17TimeScheme_kernelEP7double2PKS0_S3_jdd_param_2,
	.param .u32 _ZN3mhd17TimeScheme_kernelEP7double2PKS0_S3_jdd_param_3,
	.param .f64 _ZN3mhd17TimeScheme_kernelEP7double2PKS0_S3_jdd_param_4,
	.param .f64 _ZN3mhd17TimeScheme_kernelEP7double2PKS0_S3_jdd_param_5
)
{
	.reg .b32 	%r<13>;
	.reg .b64 	%rd<11>;
	.reg .b64 	%fd<11>;

	ld.param.u64 	%rd1, [_ZN3mhd17TimeScheme_kernelEP7double2PKS0_S3_jdd_param_0];
	ld.param.u64 	%rd2, [_ZN3mhd17TimeScheme_kernelEP7double2PKS0_S3_jdd_param_1];
	ld.param.u64 	%rd3, [_ZN3mhd17TimeScheme_kernelEP7double2PKS0_S3_jdd_param_2];
	ld.param.u32 	%r1, [_ZN3mhd17TimeScheme_kernelEP7double2PKS0_S3_jdd_param_3];
	ld.param.f64 	%fd1, [_ZN3mhd17TimeScheme_kernelEP7double2PKS0_S3_jdd_param_4];
	ld.param.f64 	%fd2, [_ZN3mhd17TimeScheme_kernelEP7double2PKS0_S3_jdd_param_5];
	cvta.to.global.u64 	%rd4, %rd1;
	cvta.to.global.u64 	%rd5, %rd3;
	cvta.to.global.u64 	%rd6, %rd2;
	mov.u32 	%r2, %ctaid.x;
	mov.u32 	%r3, %ntid.x;
	mov.u32 	%r4, %tid.x;
	mad.lo.s32 	%r5, %r2, %r3, %r4;
	mov.u32 	%r6, %ctaid.y;
	mov.u32 	%r7, %ntid.y;
	mov.u32 	%r8, %tid.y;
	mad.lo.s32 	%r9, %r6, %r7, %r8;
	shr.u32 	%r10, %r1, 1;
	mad.lo.s32 	%r11, %r5, %r10, %r5;
	add.s32 	%r12, %r9, %r11;
	mul.wide.s32 	%rd7, %r12, 16;
	add.s64 	%rd8, %rd6, %rd7;
	ld.global.v2.f64 	{%fd3, %fd4}, [%rd8];
	add.s64 	%rd9, %rd5, %rd7;
	ld.global.v2.f64 	{%fd5, %fd6}, [%rd9];
	mul.f64 	%fd7, %fd2, %fd5;
	fma.rn.f64 	%fd8, %fd1, %fd7, %fd3;
	add.s64 	%rd10, %rd4, %rd7;
	mul.f64 	%fd9, %fd2, %fd6;
	fma.rn.f64 	%fd10, %fd1, %fd9, %fd4;
	st.global.v2.f64 	[%rd10], {%fd8, %fd10};
	ret;

}


// ===== COMPILED SASS (sm_100) =====

	.target	sm_100

	.elftype	@"ET_EXEC"


//--------------------- .note.nv.tkinfo           --------------------------
	.section	.note.nv.tkinfo,"",@"SHT_NOTE"
	.sectionflags	@"SHF_NOTE_NV_TKINFO"
	.tkinfo
        /*0018*/ 	.word	0x00000002
        /*0030*/ 	.string	""
        /*0030*/ 	.string	"ptxas"
        /*0030*/ 	.string	"Cuda compilation tools, release 13.0, V13.0.88"
        /*0030*/ 	.string	"Build cuda_13.0.r13.0/compiler.36424714_0"
        /*0030*/ 	.string	"-arch sm_100 -m 64 "



//--------------------- .note.nv.cuinfo           --------------------------
	.section	.note.nv.cuinfo,"",@"SHT_NOTE"
	.sectionflags	@"SHF_NOTE_NV_CUINFO"
        /*0018*/ 	.short	0x0002
        /*001a*/ 	.short	0x0064
        /*001c*/ 	.short	0x0082
	.zero		2


//--------------------- .nv.info                  --------------------------
	.section	.nv.info,"",@"SHT_CUDA_INFO"
	.align	4


	//----- nvinfo : EIATTR_REGCOUNT
	.align		4
        /*0000*/ 	.byte	0x04, 0x2f
        /*0002*/ 	.short	(.L_1 - .L_0)
	.align		4
.L_0:
        /*0004*/ 	.word	index@(_ZN3mhd26DealaliasingDiffByX_kernelEPK7double2PS0_jj)
        /*0008*/ 	.word	0x00000014


	//----- nvinfo : EIATTR_FRAME_SIZE
	.align		4
.L_1:
        /*000c*/ 	.byte	0x04, 0x11
        /*000e*/ 	.short	(.L_3 - .L_2)
	.align		4
.L_2:
        /*0010*/ 	.word	index@(_ZN3mhd26DealaliasingDiffByX_kernelEPK7double2PS0_jj)
        /*0014*/ 	.word	0x00000000


	//----- nvinfo : EIATTR_REGCOUNT
	.align		4
.L_3:
        /*0018*/ 	.byte	0x04, 0x2f
        /*001a*/ 	.short	(.L_5 - .L_4)
	.align		4
.L_4:
        /*001c*/ 	.word	index@(_ZN3mhd26DealaliasingDiffByY_kernelEPK7double2PS0_jj)
        /*0020*/ 	.word	0x00000014


	//----- nvinfo : EIATTR_FRAME_SIZE
	.align		4
.L_5:
        /*0024*/ 	.byte	0x04, 0x11
        /*0026*/ 	.short	(.L_7 - .L_6)
	.align		4
.L_6:
        /*0028*/ 	.word	index@(_ZN3mhd26DealaliasingDiffByY_kernelEPK7double2PS0_jj)
        /*002c*/ 	.word	0x00000000


	//----- nvinfo : EIATTR_REGCOUNT
	.align		4
.L_7:
        /*0030*/ 	.byte	0x04, 0x2f
        /*0032*/ 	.short	(.L_9 - .L_8)
	.align		4
.L_8:
        /*0034*/ 	.word	index@(_ZN3mhd24JacobianFirstPart_kernelEPdS0_S0_jd)
        /*0038*/ 	.word	0x0000000e


	//----- nvinfo : EIATTR_FRAME_SIZE
	.align		4
.L_9:
        /*003c*/ 	.byte	0x04, 0x11
        /*003e*/ 	.short	(.L_11 - .L_10)
	.align		4
.L_10:
        /*0040*/ 	.word	index@(_ZN3mhd24JacobianFirstPart_kernelEPdS0_S0_jd)
        /*0044*/ 	.word	0x00000000


	//----- nvinfo : EIATTR_REGCOUNT
	.align		4
.L_11:
        /*0048*/ 	.byte	0x04, 0x2f
        /*004a*/ 	.short	(.L_13 - .L_12)
	.align		4
.L_12:
        /*004c*/ 	.word	index@(_ZN3mhd25JacobianSecondPart_kernelEPdS0_S0_jd)
        /*0050*/ 	.word	0x0000000e


	//----- nvinfo : EIATTR_FRAME_SIZE
	.align		4
.L_13:
        /*0054*/ 	.byte	0x04, 0x11
        /*0056*/ 	.short	(.L_15 - .L_14)
	.align		4
.L_14:
        /*0058*/ 	.word	index@(_ZN3mhd25JacobianSecondPart_kernelEPdS0_S0_jd)
        /*005c*/ 	.word	0x00000000


	//----- nvinfo : EIATTR_REGCOUNT
	.align		4
.L_15:
        /*0060*/ 	.byte	0x04, 0x2f
        /*0062*/ 	.short	(.L_17 - .L_16)
	.align		4
.L_16:
        /*0064*/ 	.word	index@(_ZN3mhd19Dealaliasing_kernelEP7double2jj)
        /*0068*/ 	.word	0x0000000e


	//----- nvinfo : EIATTR_FRAME_SIZE
	.align		4
.L_17:
        /*006c*/ 	.byte	0x04, 0x11
        /*006e*/ 	.short	(.L_19 - .L_18)
	.align		4
.L_18:
        /*0070*/ 	.word	index@(_ZN3mhd19Dealaliasing_kernelEP7double2jj)
        /*0074*/ 	.word	0x00000000


	//----- nvinfo : EIATTR_REGCOUNT
	.align		4
.L_19:
        /*0078*/ 	.byte	0x04, 0x2f
        /*007a*/ 	.short	(.L_21 - .L_20)
	.align		4
.L_20:
        /*007c*/ 	.word	index@(_ZN3mhd21FirstRigthPart_kernelEP7double2S1_S1_jd)
        /*0080*/ 	.word	0x00000011


	//----- nvinfo : EIATTR_FRAME_SIZE
	.align		4
.L_21:
        /*0084*/ 	.byte	0x04, 0x11
        /*0086*/ 	.short	(.L_23 - .L_22)
	.align		4
.L_22:
        /*0088*/ 	.word	index@(_ZN3mhd21FirstRigthPart_kernelEP7double2S1_S1_jd)
        /*008c*/ 	.word	0x00000000


	//----- nvinfo : EIATTR_REGCOUNT
	.align		4
.L_23:
        /*0090*/ 	.byte	0x04, 0x2f
        /*0092*/ 	.short	(.L_25 - .L_24)
	.align		4
.L_24:
        /*0094*/ 	.word	index@(_ZN3mhd22SecondRigthPart_kernelEP7double2S1_j)
        /*0098*/ 	.word	0x00000012


	//----- nvinfo : EIATTR_FRAME_SIZE
	.align		4
.L_25:
        /*009c*/ 	.byte	0x04, 0x11
        /*009e*/ 	.short	(.L_27 - .L_26)
	.align		4
.L_26:
        /*00a0*/ 	.word	index@(_ZN3mhd22SecondRigthPart_kernelEP7double2S1_j)
        /*00a4*/ 	.word	0x00000000


	//----- nvinfo : EIATTR_REGCOUNT
	.align		4
.L_27:
        /*00a8*/ 	.byte	0x04, 0x2f
        /*00aa*/ 	.short	(.L_29 - .L_28)
	.align		4
.L_28:
        /*00ac*/ 	.word	index@(_ZN3mhd21ThirdRigthPart_kernelEP7double2S1_S1_jd)
        /*00b0*/ 	.word	0x00000011


	//----- nvinfo : EIATTR_FRAME_SIZE
	.align		4
.L_29:
        /*00b4*/ 	.byte	0x04, 0x11
        /*00b6*/ 	.short	(.L_31 - .L_30)
	.align		4
.L_30:
        /*00b8*/ 	.word	index@(_ZN3mhd21ThirdRigthPart_kernelEP7double2S1_S1_jd)
        /*00bc*/ 	.word	0x00000000


	//----- nvinfo : EIATTR_REGCOUNT
	.align		4
.L_31:
        /*00c0*/ 	.byte	0x04, 0x2f
        /*00c2*/ 	.short	(.L_33 - .L_32)
	.align		4
.L_32:
        /*00c4*/ 	.word	index@(_ZN3mhd17TimeScheme_kernelEP7double2PKS0_S3_jdd)
        /*00c8*/ 	.word	0x00000014


	//----- nvinfo : EIATTR_FRAME_SIZE
	.align		4
.L_33:
        /*00cc*/ 	.byte	0x04, 0x11
        /*00ce*/ 	.short	(.L_35 - .L_34)
	.align		4
.L_34:
        /*00d0*/ 	.word	index@(_ZN3mhd17TimeScheme_kernelEP7double2PKS0_S3_jdd)
        /*00d4*/ 	.word	0x00000000


	//----- nvinfo : EIATTR_MIN_STACK_SIZE
	.align		4
.L_35:
        /*00d8*/ 	.byte	0x04, 0x12
        /*00da*/ 	.short	(.L_37 - .L_36)
	.align		4
.L_36:
        /*00dc*/ 	.word	index@(_ZN3mhd17TimeScheme_kernelEP7double2PKS0_S3_jdd)
        /*00e0*/ 	.word	0x00000000


	//----- nvinfo : EIATTR_MIN_STACK_SIZE
	.align		4
.L_37:
        /*00e4*/ 	.byte	0x04, 0x12
        /*00e6*/ 	.short	(.L_39 - .L_38)
	.align		4
.L_38:
        /*00e8*/ 	.word	index@(_ZN3mhd21ThirdRigthPart_kernelEP7double2S1_S1_jd)
        /*00ec*/ 	.word	0x00000000


	//----- nvinfo : EIATTR_MIN_STACK_SIZE
	.align		4
.L_39:
        /*00f0*/ 	.byte	0x04, 0x12
        /*00f2*/ 	.short	(.L_41 - .L_40)
	.align		4
.L_40:
        /*00f4*/ 	.word	index@(_ZN3mhd22SecondRigthPart_kernelEP7double2S1_j)
        /*00f8*/ 	.word	0x00000000


	//----- nvinfo : EIATTR_MIN_STACK_SIZE
	.align		4
.L_41:
        /*00fc*/ 	.byte	0x04, 0x12
        /*00fe*/ 	.short	(.L_43 - .L_42)
	.align		4
.L_42:
        /*0100*/ 	.word	index@(_ZN3mhd21FirstRigthPart_kernelEP7double2S1_S1_jd)
        /*0104*/ 	.word	0x00000000


	//----- nvinfo : EIATTR_MIN_STACK_SIZE
	.align		4
.L_43:
        /*0108*/ 	.byte	0x04, 0x12
        /*010a*/ 	.short	(.L_45 - .L_44)
	.align		4
.L_44:
        /*010c*/ 	.word	index@(_ZN3mhd19Dealaliasing_kernelEP7double2jj)
        /*0110*/ 	.word	0x00000000


	//----- nvinfo : EIATTR_MIN_STACK_SIZE
	.align		4
.L_45:
        /*0114*/ 	.byte	0x04, 0x12
        /*0116*/ 	.short	(.L_47 - .L_46)
	.align		4
.L_46:
        /*0118*/ 	.word	index@(_ZN3mhd25JacobianSecondPart_kernelEPdS0_S0_jd)
        /*011c*/ 	.word	0x00000000


	//----- nvinfo : EIATTR_MIN_STACK_SIZE
	.align		4
.L_47:
        /*0120*/ 	.byte	0x04, 0x12
        /*0122*/ 	.short	(.L_49 - .L_48)
	.align		4
.L_48:
        /*0124*/ 	.word	index@(_ZN3mhd24JacobianFirstPart_kernelEPdS0_S0_jd)
        /*0128*/ 	.word	0x00000000


	//----- nvinfo : EIATTR_MIN_STACK_SIZE
	.align		4
.L_49:
        /*012c*/ 	.byte	0x04, 0x12
        /*012e*/ 	.short	(.L_51 - .L_50)
	.align		4
.L_50:
        /*0130*/ 	.word	index@(_ZN3mhd26DealaliasingDiffByY_kernelEPK7double2PS0_jj)
        /*0134*/ 	.word	0x00000000


	//----- nvinfo : EIATTR_MIN_STACK_SIZE
	.align		4
.L_51:
        /*0138*/ 	.byte	0x04, 0x12
        /*013a*/ 	.short	(.L_53 - .L_52)
	.align		4
.L_52:
        /*013c*/ 	.word	index@(_ZN3mhd26DealaliasingDiffByX_kernelEPK7double2PS0_jj)
        /*0140*/ 	.word	0x00000000
.L_53:


//--------------------- .nv.compat                --------------------------
	.section	.nv.compat,"",@"SHT_CUDA_COMPAT_INFO"
	.align	4
        /*0000*/ 	.byte	0x02, 0x09, 0x00, 0x00, 0x02, 0x02, 0x01, 0x00, 0x02, 0x05, 0x05, 0x00, 0x03, 0x07, 0x01, 0x01
        /*0010*/ 	.byte	0x02, 0x03, 0x00, 0x00, 0x02, 0x06, 0x01, 0x00, 0x04, 0x0b, 0x08, 0x00, 0x01, 0x00, 0x00, 0x00
        /*0020*/ 	.byte	0x00, 0x00, 0x00, 0x00


//--------------------- .nv.info._ZN3mhd17TimeScheme_kernelEP7double2PKS0_S3_jdd --------------------------
	.section	.nv.info._ZN3mhd17TimeScheme_kernelEP7double2PKS0_S3_jdd,"",@"SHT_CUDA_INFO"
	.sectionflags	@""
	.align	4


	//----- nvinfo : EIATTR_CUDA_API_VERSION
	.align		4
        /*0000*/ 	.byte	0x04, 0x37
        /*0002*/ 	.short	(.L_55 - .L_54)
.L_54:
        /*0004*/ 	.word	0x00000082


	//----- nvinfo : EIATTR_KPARAM_INFO
	.align		4
.L_55:
        /*0008*/ 	.byte	0x04, 0x17
        /*000a*/ 	.short	(.L_57 - .L_56)
.L_56:
        /*000c*/ 	.word	0x00000000
        /*0010*/ 	.short	0x0005
        /*0012*/ 	.short	0x0028
        /*0014*/ 	.byte	0x00, 0xf0, 0x21, 0x00


	//----- nvinfo : EIATTR_KPARAM_INFO
	.align		4
.L_57:
        /*0018*/ 	.byte	0x04, 0x17
        /*001a*/ 	.short	(.L_59 - .L_58)
.L_58:
        /*001c*/ 	.word	0x00000000
        /*0020*/ 	.short	0x0004
        /*0022*/ 	.short	0x0020
        /*0024*/ 	.byte	0x00, 0xf0, 0x21, 0x00


	//----- nvinfo : EIATTR_KPARAM_INFO
	.align		4
.L_59:
        /*0028*/ 	.byte	0x04, 0x17
        /*002a*/ 	.short	(.L_61 - .L_60)
.L_60:
        /*002c*/ 	.word	0x00000000
        /*0030*/ 	.short	0x0003
        /*0032*/ 	.short	0x0018
        /*0034*/ 	.byte	0x00, 0xf0, 0x11, 0x00


	//----- nvinfo : EIATTR_KPARAM_INFO
	.align		4
.L_61:
        /*0038*/ 	.byte	0x04, 0x17
        /*003a*/ 	.short	(.L_63 - .L_62)
.L_62:
        /*003c*/ 	.word	0x00000000
        /*0040*/ 	.short	0x0002
        /*0042*/ 	.short	0x0010
        /*0044*/ 	.byte	0x00, 0xf5, 0x21, 0x00


	//----- nvinfo : EIATTR_KPARAM_INFO
	.align		4
.L_63:
        /*0048*/ 	.byte	0x04, 0x17
        /*004a*/ 	.short	(.L_65 - .L_64)
.L_64:
        /*004c*/ 	.word	0x00000000
        /*0050*/ 	.short	0x0001
        /*0052*/ 	.short	0x0008
        /*0054*/ 	.byte	0x00, 0xf5, 0x21, 0x00


	//----- nvinfo : EIATTR_KPARAM_INFO
	.align		4
.L_65:
        /*0058*/ 	.byte	0x04, 0x17
        /*005a*/ 	.short	(.L_67 - .L_66)
.L_66:
        /*005c*/ 	.word	0x00000000
        /*0060*/ 	.short	0x0000
        /*0062*/ 	.short	0x0000
        /*0064*/ 	.byte	0x00, 0xf5, 0x21, 0x00


	//----- nvinfo : EIATTR_SPARSE_MMA_MASK
	.align		4
.L_67:
        /*0068*/ 	.byte	0x03, 0x50
        /*006a*/ 	.short	0x0000


	//----- nvinfo : EIATTR_MAXREG_COUNT
	.align		4
        /*006c*/ 	.byte	0x03, 0x1b
        /*006e*/ 	.short	0x00ff


	//----- nvinfo : EIATTR_MERCURY_ISA_VERSION
	.align		4
        /*0070*/ 	.byte	0x03, 0x5f
        /*0072*/ 	.short	0x0101


	//----- nvinfo : EIATTR_VRC_CTA_INIT_COUNT
	.align		4
        /*0074*/ 	.byte	0x02, 0x4a
	.zero		1
	.zero		1


	//----- nvinfo : EIATTR_EXIT_INSTR_OFFSETS
	.align		4
        /*0078*/ 	.byte	0x04, 0x1c
        /*007a*/ 	.short	(.L_69 - .L_68)


	//   ....[0]....
.L_68:
        /*007c*/ 	.word	0x000001c0


	//----- nvinfo : EIATTR_CBANK_PARAM_SIZE
	.align		4
.L_69:
        /*0080*/ 	.byte	0x03, 0x19
        /*0082*/ 	.short	0x0030


	//----- nvinfo : EIATTR_PARAM_CBANK
	.align		4
        /*0084*/ 	.byte	0x04, 0x0a
        /*0086*/ 	.short	(.L_71 - .L_70)
	.align		4
.L_70:
        /*0088*/ 	.word	index@(.nv.constant0._ZN3mhd17TimeScheme_kernelEP7double2PKS0_S3_jdd)
        /*008c*/ 	.short	0x0380
        /*008e*/ 	.short	0x0030


	//----- nvinfo : EIATTR_SW_WAR
	.align		4
.L_71:
        /*0090*/ 	.byte	0x04, 0x36
        /*0092*/ 	.short	(.L_73 - .L_72)
.L_72:
        /*0094*/ 	.word	0x00000008
.L_73:


//--------------------- .nv.info._ZN3mhd21ThirdRigthPart_kernelEP7double2S1_S1_jd --------------------------
	.section	.nv.info._ZN3mhd21ThirdRigthPart_kernelEP7double2S1_S1_jd,"",@"SHT_CUDA_INFO"
	.sectionflags	@""
	.align	4


	//----- nvinfo : EIATTR_CUDA_API_VERSION
	.align		4
        /*0000*/ 	.byte	0x04, 0x37
        /*0002*/ 	.short	(.L_75 - .L_74)
.L_74:
        /*0004*/ 	.word	0x00000082


	//----- nvinfo : EIATTR_KPARAM_INFO
	.align		4
.L_75:
        /*0008*/ 	.byte	0x04, 0x17
        /*000a*/ 	.short	(.L_77 - .L_76)
.L_76:
        /*000c*/ 	.word	0x00000000
        /*0010*/ 	.short	0x0004
        /*0012*/ 	.short	0x0020
        /*0014*/ 	.byte	0x00, 0xf0, 0x21, 0x00


	//----- nvinfo : EIATTR_KPARAM_INFO
	.align		4
.L_77:
        /*0018*/ 	.byte	0x04, 0x17
        /*001a*/ 	.short	(.L_79 - .L_78)
.L_78:
        /*001c*/ 	.word	0x00000000
        /*0020*/ 	.short	0x0003
        /*0022*/ 	.short	0x0018
        /*0024*/ 	.byte	0x00, 0xf0, 0x11, 0x00


	//----- nvinfo : EIATTR_KPARAM_INFO
	.align		4
.L_79:
        /*0028*/ 	.byte	0x04, 0x17
        /*002a*/ 	.short	(.L_81 - .L_80)
.L_80:
        /*002c*/ 	.word	0x00000000
        /*0030*/ 	.short	0x0002
        /*0032*/ 	.short	0x0010
        /*0034*/ 	.byte	0x00, 0xf5, 0x21, 0x00


	//----- nvinfo : EIATTR_KPARAM_INFO
	.align		4
.L_81:
        /*0038*/ 	.byte	0x04, 0x17
        /*003a*/ 	.short	(.L_83 - .L_82)
.L_82:
        /*003c*/ 	.word	0x00000000
        /*0040*/ 	.short	0x0001
        /*0042*/ 	.short	0x0008
        /*0044*/ 	.byte	0x00, 0xf5, 0x21, 0x00


	//----- nvinfo : EIATTR_KPARAM_INFO
	.align		4
.L_83:
        /*0048*/ 	.byte	0x04, 0x17
        /*004a*/ 	.short	(.L_85 - .L_84)
.L_84:
        /*004c*/ 	.word	0x00000000
        /*0050*/ 	.short	0x0000
        /*0052*/ 	.short	0x0000
        /*0054*/ 	.byte	0x00, 0xf5, 0x21, 0x00


	//----- nvinfo : EIATTR_SPARSE_MMA_MASK
	.align		4
.L_85:
        /*0058*/ 	.byte	0x03, 0x50
        /*005a*/ 	.short	0x0000


	//----- nvinfo : EIATTR_MAXREG_COUNT
	.align		4
        /*005c*/ 	.byte	0x03, 0x1b
        /*005e*/ 	.short	0x00ff


	//----- nvinfo : EIATTR_MERCURY_ISA_VERSION
	.align		4
        /*0060*/ 	.byte	0x03, 0x5f
        /*0062*/ 	.short	0x0101


	//----- nvinfo : EIATTR_VRC_CTA_INIT_COUNT
	.align		4
        /*0064*/ 	.byte	0x02, 0x4a
	.zero		1
	.zero		1


	//----- nvinfo : EIATTR_EXIT_INSTR_OFFSETS
	.align		4
        /*0068*/ 	.byte	0x04, 0x1c
        /*006a*/ 	.short	(.L_87 - .L_86)


	//   ....[0]....
.L_86:
        /*006c*/ 	.word	0x00000210


	//----- nvinfo : EIATTR_CBANK_PARAM_SIZE
	.align		4
.L_87:
        /*0070*/ 	.byte	0x03, 0x19
        /*0072*/ 	.short	0x0028


	//----- nvinfo : EIATTR_PARAM_CBANK
	.align		4
        /*0074*/ 	.byte	0x04, 0x0a
        /*0076*/ 	.short	(.L_89 - .L_88)
	.align		4
.L_88:
        /*0078*/ 	.word	index@(.nv.constant0._ZN3mhd21ThirdRigthPart_kernelEP7double2S1_S1_jd)
        /*007c*/ 	.short	0x0380
        /*007e*/ 	.short	0x0028


	//----- nvinfo : EIATTR_SW_WAR
	.align		4
.L_89:
        /*0080*/ 	.byte	0x04, 0x36
        /*0082*/ 	.short	(.L_91 - .L_90)
.L_90:
        /*0084*/ 	.word	0x00000008
.L_91:


//--------------------- .nv.info._ZN3mhd22SecondRigthPart_kernelEP7double2S1_j --------------------------
	.section	.nv.info._ZN3mhd22SecondRigthPart_kernelEP7double2S1_j,"",@"SHT_CUDA_INFO"
	.sectionflags	@""
	.align	4


	//----- nvinfo : EIATTR_CUDA_API_VERSION
	.align		4
        /*0000*/ 	.byte	0x04, 0x37
        /*0002*/ 	.short	(.L_93 - .L_92)
.L_92:
        /*0004*/ 	.word	0x00000082


	//----- nvinfo : EIATTR_KPARAM_INFO
	.align		4
.L_93:
        /*0008*/ 	.byte	0x04, 0x17
        /*000a*/ 	.short	(.L_95 - .L_94)
.L_94:
        /*000c*/ 	.word	0x00000000
        /*0010*/ 	.short	0x0002
        /*0012*/ 	.short	0x0010
        /*0014*/ 	.byte	0x00, 0xf0, 0x11, 0x00


	//----- nvinfo : EIATTR_KPARAM_INFO
	.align		4
.L_95:
        /*0018*/ 	.byte	0x04, 0x17
        /*001a*/ 	.short	(.L_97 - .L_96)
.L_96:
        /*001c*/ 	.word	0x00000000
        /*0020*/ 	.short	0x0001
        /*0022*/ 	.short	0x0008
        /*0024*/ 	.byte	0x00, 0xf5, 0x21, 0x00


	//----- nvinfo : EIATTR_KPARAM_INFO
	.align		4
.L_97:
        /*0028*/ 	.byte	0x04, 0x17
        /*002a*/ 	.short	(.L_99 - .L_98)
.L_98:
        /*002c*/ 	.word	0x00000000
        /*0030*/ 	.short	0x0000
        /*0032*/ 	.short	0x0000
        /*0034*/ 	.byte	0x00, 0xf5, 0x21, 0x00


	//----- nvinfo : EIATTR_SPARSE_MMA_MASK
	.align		4
.L_99:
        /*0038*/ 	.byte	0x03, 0x50
        /*003a*/ 	.short	0x0000


	//----- nvinfo : EIATTR_MAXREG_COUNT
	.align		4
        /*003c*/ 	.byte	0x03, 0x1b
        /*003e*/ 	.short	0x00ff


	//----- nvinfo : EIATTR_MERCURY_ISA_VERSION
	.align		4
        /*0040*/ 	.byte	0x03, 0x5f
        /*0042*/ 	.short	0x0101


	//----- nvinfo : EIATTR_VRC_CTA_INIT_COUNT
	.align		4
        /*0044*/ 	.byte	0x02, 0x4a
	.zero		1
	.zero		1


	//----- nvinfo : EIATTR_EXIT_INSTR_OFFSETS
	.align		4
        /*0048*/ 	.byte	0x04, 0x1c
        /*004a*/ 	.short	(.L_101 - .L_100)


	//   ....[0]....
.L_100:
        /*004c*/ 	.word	0x00000170


	//----- nvinfo : EIATTR_CBANK_PARAM_SIZE
	.align		4
.L_101:
        /*0050*/ 	.byte	0x03, 0x19
        /*0052*/ 	.short	0x0014


	//----- nvinfo : EIATTR_PARAM_CBANK
	.align		4
        /*0054*/ 	.byte	0x04, 0x0a
        /*0056*/ 	.short	(.L_103 - .L_102)
	.align		4
.L_102:
        /*0058*/ 	.word	index@(.nv.constant0._ZN3mhd22SecondRigthPart_kernelEP7double2S1_j)
        /*005c*/ 	.short	0x0380
        /*005e*/ 	.short	0x0014


	//----- nvinfo : EIATTR_SW_WAR
	.align		4
.L_103:
        /*0060*/ 	.byte	0x04, 0x36
        /*0062*/ 	.short	(.L_105 - .L_104)
.L_104:
        /*0064*/ 	.word	0x00000008
.L_105:


//--------------------- .nv.info._ZN3mhd21FirstRigthPart_kernelEP7double2S1_S1_jd --------------------------
	.section	.nv.info._ZN3mhd21FirstRigthPart_kernelEP7double2S1_S1_jd,"",@"SHT_CUDA_INFO"
	.sectionflags	@""
	.align	4


	//----- nvinfo : EIATTR_CUDA_API_VERSION
	.align		4
        /*0000*/ 	.byte	0x04, 0x37
        /*0002*/ 	.short	(.L_107 - .L_106)
.L_106:
        /*0004*/ 	.word	0x00000082


	//----- nvinfo : EIATTR_KPARAM_INFO
	.align		4
.L_107:
        /*0008*/ 	.byte	0x04, 0x17
        /*000a*/ 	.short	(.L_109 - .L_108)
.L_108:
        /*000c*/ 	.word	0x00000000
        /*0010*/ 	.short	0x0004
        /*0012*/ 	.short	0x0020
        /*0014*/ 	.byte	0x00, 0xf0, 0x21, 0x00


	//----- nvinfo : EIATTR_KPARAM_INFO
	.align		4
.L_109:
        /*0018*/ 	.byte	0x04, 0x17
        /*001a*/ 	.short	(.L_111 - .L_110)
.L_110:
        /*001c*/ 	.word	0x00000000
        /*0020*/ 	.short	0x0003
        /*0022*/ 	.short	0x0018
        /*0024*/ 	.byte	0x00, 0xf0, 0x11, 0x00


	//----- nvinfo : EIATTR_KPARAM_INFO
	.align		4
.L_111:
        /*0028*/ 	.byte	0x04, 0x17
        /*002a*/ 	.short	(.L_113 - .L_112)
.L_112:
        /*002c*/ 	.word	0x00000000
        /*0030*/ 	.short	0x0002
        /*0032*/ 	.short	0x0010
        /*0034*/ 	.byte	0x00, 0xf5, 0x21, 0x00


	//----- nvinfo : EIATTR_KPARAM_INFO
	.align		4
.L_113:
        /*0038*/ 	.byte	0x04, 0x17
        /*003a*/ 	.short	(.L_115 - .L_114)
.L_114:
        /*003c*/ 	.word	0x00000000
        /*0040*/ 	.short	0x0001
        /*0042*/ 	.short	0x0008
        /*0044*/ 	.byte	0x00, 0xf5, 0x21, 0x00


	//----- nvinfo : EIATTR_KPARAM_INFO
	.align		4
.L_115:
        /*0048*/ 	.byte	0x04, 0x17
        /*004a*/ 	.short	(.L_117 - .L_116)
.L_116:
        /*004c*/ 	.word	0x00000000
        /*0050*/ 	.short	0x0000
        /*0052*/ 	.short	0x0000
        /*0054*/ 	.byte	0x00, 0xf5, 0x21, 0x00


	//----- nvinfo : EIATTR_SPARSE_MMA_MASK
	.align		4
.L_117:
        /*0058*/ 	.byte	0x03, 0x50
        /*005a*/ 	.short	0x0000


	//----- nvinfo : EIATTR_MAXREG_COUNT
	.align		4
        /*005c*/ 	.byte	0x03, 0x1b
        /*005e*/ 	.short	0x00ff


	//----- nvinfo : EIATTR_MERCURY_ISA_VERSION
	.align		4
        /*0060*/ 	.byte	0x03, 0x5f
        /*0062*/ 	.short	0x0101


	//----- nvinfo : EIATTR_VRC_CTA_INIT_COUNT
	.align		4
        /*0064*/ 	.byte	0x02, 0x4a
	.zero		1
	.zero		1


	//----- nvinfo : EIATTR_EXIT_INSTR_OFFSETS
	.align		4
        /*0068*/ 	.byte	0x04, 0x1c
        /*006a*/ 	.short	(.L_119 - .L_118)


	//   ....[0]....
.L_118:
        /*006c*/ 	.word	0x00000210


	//----- nvinfo : EIATTR_CBANK_PARAM_SIZE
	.align		4
.L_119:
        /*0070*/ 	.byte	0x03, 0x19
        /*0072*/ 	.short	0x0028


	//----- nvinfo : EIATTR_PARAM_CBANK
	.align		4
        /*0074*/ 	.byte	0x04, 0x0a
        /*0076*/ 	.short	(.L_121 - .L_120)
	.align		4
.L_120:
        /*0078*/ 	.word	index@(.nv.constant0._ZN3mhd21FirstRigthPart_kernelEP7double2S1_S1_jd)
        /*007c*/ 	.short	0x0380
        /*007e*/ 	.short	0x0028


	//----- nvinfo : EIATTR_SW_WAR
	.align		4
.L_121:
        /*0080*/ 	.byte	0x04, 0x36
        /*0082*/ 	.short	(.L_123 - .L_122)
.L_122:
        /*0084*/ 	.word	0x00000008
.L_123:


//--------------------- .nv.info._ZN3mhd19Dealaliasing_kernelEP7double2jj --------------------------
	.section	.nv.info._ZN3mhd19Dealaliasing_kernelEP7double2jj,"",@"SHT_CUDA_INFO"
	.sectionflags	@""
	.align	4


	//----- nvinfo : EIATTR_CUDA_API_VERSION
	.align		4
        /*0000*/ 	.byte	0x04, 0x37
        /*0002*/ 	.short	(.L_125 - .L_124)
.L_124:
        /*0004*/ 	.word	0x00000082


	//----- nvinfo : EIATTR_KPARAM_INFO
	.align		4
.L_125:
        /*0008*/ 	.byte	0x04, 0x17
        /*000a*/ 	.short	(.L_127 - .L_126)
.L_126:
        /*000c*/ 	.word	0x00000000
        /*0010*/ 	.short	0x0002
        /*0012*/ 	.short	0x000c
        /*0014*/ 	.byte	0x00, 0xf0, 0x11, 0x00


	//----- nvinfo : EIATTR_KPARAM_INFO
	.align		4
.L_127:
        /*0018*/ 	.byte	0x04, 0x17
        /*001a*/ 	.short	(.L_129 - .L_128)
.L_128:
        /*001c*/ 	.word	0x00000000
        /*0020*/ 	.short	0x0001
        /*0022*/ 	.short	0x0008
        /*0024*/ 	.byte	0x00, 0xf0, 0x11, 0x00


	//----- nvinfo : EIATTR_KPARAM_INFO
	.align		4
.L_129:
        /*0028*/ 	.byte	0x04, 0x17
        /*002a*/ 	.short	(.L_131 - .L_130)
.L_130:
        /*002c*/ 	.word	0x00000000
        /*0030*/ 	.short	0x0000
        /*0032*/ 	.short	0x0000
        /*0034*/ 	.byte	0x00, 0xf5, 0x21, 0x00


	//----- nvinfo : EIATTR_SPARSE_MMA_MASK
	.align		4
.L_131:
        /*0038*/ 	.byte	0x03, 0x50
        /*003a*/ 	.short	0x0000


	//----- nvinfo : EIATTR_MAXREG_COUNT
	.align		4
        /*003c*/ 	.byte	0x03, 0x1b
        /*003e*/ 	.short	0x00ff


	//----- nvinfo : EIATTR_MERCURY_ISA_VERSION
	.align		4
        /*0040*/ 	.byte	0x03, 0x5f
        /*0042*/ 	.short	0x0101


	//----- nvinfo : EIATTR_VRC_CTA_INIT_COUNT
	.align		4
        /*0044*/ 	.byte	0x02, 0x4a
	.zero		1
	.zero		1


	//----- nvinfo : EIATTR_EXIT_INSTR_OFFSETS
	.align		4
        /*0048*/ 	.byte	0x04, 0x1c
        /*004a*/ 	.short	(.L_133 - .L_132)


	//   ....[0]....
.L_132:
        /*004c*/ 	.word	0x000001c0


	//   ....[1]....
        /*0050*/ 	.word	0x000001e0


	//----- nvinfo : EIATTR_CBANK_PARAM_SIZE
	.align		4
.L_133:
        /*0054*/ 	.byte	0x03, 0x19
        /*0056*/ 	.short	0x0010


	//----- nvinfo : EIATTR_PARAM_CBANK
	.align		4
        /*0058*/ 	.byte	0x04, 0x0a
        /*005a*/ 	.short	(.L_135 - .L_134)
	.align		4
.L_134:
        /*005c*/ 	.word	index@(.nv.constant0._ZN3mhd19Dealaliasing_kernelEP7double2jj)
        /*0060*/ 	.short	0x0380
        /*0062*/ 	.short	0x0010


	//----- nvinfo : EIATTR_SW_WAR
	.align		4
.L_135:
        /*0064*/ 	.byte	0x04, 0x36
        /*0066*/ 	.short	(.L_137 - .L_136)
.L_136:
        /*0068*/ 	.word	0x00000008
.L_137:


//--------------------- .nv.info._ZN3mhd25JacobianSecondPart_kernelEPdS0_S0_jd --------------------------
	.section	.nv.info._ZN3mhd25JacobianSecondPart_kernelEPdS0_S0_jd,"",@"SHT_CUDA_INFO"
	.sectionflags	@""
	.align	4


	//----- nvinfo : EIATTR_CUDA_API_VERSION
	.align		4
        /*0000*/ 	.byte	0x04, 0x37
        /*0002*/ 	.short	(.L_139 - .L_138)
.L_138:
        /*0004*/ 	.word	0x00000082


	//----- nvinfo : EIATTR_KPARAM_INFO
	.align		4
.L_139:
        /*0008*/ 	.byte	0x04, 0x17
        /*000a*/ 	.short	(.L_141 - .L_140)
.L_140:
        /*000c*/ 	.word	0x00000000
        /*0010*/ 	.short	0x0004
        /*0012*/ 	.short	0x0020
        /*0014*/ 	.byte	0x00, 0xf0, 0x21, 0x00


	//----- nvinfo : EIATTR_KPARAM_INFO
	.align		4
.L_141:
        /*0018*/ 	.byte	0x04, 0x17
        /*001a*/ 	.short	(.L_143 - .L_142)
.L_142:
        /*001c*/ 	.word	0x00000000
        /*0020*/ 	.short	0x0003
        /*0022*/ 	.short	0x0018
        /*0024*/ 	.byte	0x00, 0xf0, 0x11, 0x00


	//----- nvinfo : EIATTR_KPARAM_INFO
	.align		4
.L_143:
        /*0028*/ 	.byte	0x04, 0x17
        /*002a*/ 	.short	(.L_145 - .L_144)
.L_144:
        /*002c*/ 	.word	0x00000000
        /*0030*/ 	.short	0x0002
        /*0032*/ 	.short	0x0010
        /*0034*/ 	.byte	0x00, 0xf5, 0x21, 0x00


	//----- nvinfo : EIATTR_KPARAM_INFO
	.align		4
.L_145:
        /*0038*/ 	.byte	0x04, 0x17
        /*003a*/ 	.short	(.L_147 - .L_146)
.L_146:
        /*003c*/ 	.word	0x00000000
        /*0040*/ 	.short	0x0001
        /*0042*/ 	.short	0x0008
        /*0044*/ 	.byte	0x00, 0xf5, 0x21, 0x00


	//----- nvinfo : EIATTR_KPARAM_INFO
	.align		4
.L_147:
        /*0048*/ 	.byte	0x04, 0x17
        /*004a*/ 	.short	(.L_149 - .L_148)
.L_148:
        /*004c*/ 	.word	0x00000000
        /*0050*/ 	.short	0x0000
        /*0052*/ 	.short	0x0000
        /*0054*/ 	.byte	0x00, 0xf5, 0x21, 0x00


	//----- nvinfo : EIATTR_SPARSE_MMA_MASK
	.align		4
.L_149:
        /*0058*/ 	.byte	0x03, 0x50
        /*005a*/ 	.short	0x0000


	//----- nvinfo : EIATTR_MAXREG_COUNT
	.align		4
        /*005c*/ 	.byte	0x03, 0x1b
        /*005e*/ 	.short	0x00ff


	//----- nvinfo : EIATTR_MERCURY_ISA_VERSION
	.align		4
        /*0060*/ 	.byte	0x03, 0x5f
        /*0062*/ 	.short	0x0101


	//----- nvinfo : EIATTR_VRC_CTA_INIT_COUNT
	.align		4
        /*0064*/ 	.byte	0x02, 0x4a
	.zero		1
	.zero		1


	//----- nvinfo : EIATTR_EXIT_INSTR_OFFSETS
	.align		4
        /*0068*/ 	.byte	0x04, 0x1c
        /*006a*/ 	.short	(.L_151 - .L_150)


	//   ....[0]....
.L_150:
        /*006c*/ 	.word	0x000001a0


	//----- nvinfo : EIATTR_CBANK_PARAM_SIZE
	.align		4
.L_151:
        /*0070*/ 	.byte	0x03, 0x19
        /*0072*/ 	.short	0x0028


	//----- nvinfo : EIATTR_PARAM_CBANK
	.align		4
        /*0074*/ 	.byte	0x04, 0x0a
        /*0076*/ 	.short	(.L_153 - .L_152)
	.align		4
.L_152:
        /*0078*/ 	.word	index@(.nv.constant0._ZN3mhd25JacobianSecondPart_kernelEPdS0_S0_jd)
        /*007c*/ 	.short	0x0380
        /*007e*/ 	.short	0x0028


	//----- nvinfo : EIATTR_SW_WAR
	.align		4
.L_153:
        /*0080*/ 	.byte	0x04, 0x36
        /*0082*/ 	.short	(.L_155 - .L_154)
.L_154:
        /*0084*/ 	.word	0x00000008
.L_155:


//--------------------- .nv.info._ZN3mhd24JacobianFirstPart_kernelEPdS0_S0_jd --------------------------
	.section	.nv.info._ZN3mhd24JacobianFirstPart_kernelEPdS0_S0_jd,"",@"SHT_CUDA_INFO"
	.sectionflags	@""
	.align	4


	//----- nvinfo : EIATTR_CUDA_API_VERSION
	.align		4
        /*0000*/ 	.byte	0x04, 0x37
        /*0002*/ 	.short	(.L_157 - .L_156)
.L_156:
        /*0004*/ 	.word	0x00000082


	//----- nvinfo : EIATTR_KPARAM_INFO
	.align		4
.L_157:
        /*0008*/ 	.byte	0x04, 0x17
        /*000a*/ 	.short	(.L_159 - .L_158)
.L_158:
        /*000c*/ 	.word	0x00000000
        /*0010*/ 	.short	0x0004
        /*0012*/ 	.short	0x0020
        /*0014*/ 	.byte	0x00, 0xf0, 0x21, 0x00


	//----- nvinfo : EIATTR_KPARAM_INFO
	.align		4
.L_159:
        /*0018*/ 	.byte	0x04, 0x17
        /*001a*/ 	.short	(.L_161 - .L_160)
.L_160:
        /*001c*/ 	.word	0x00000000
        /*0020*/ 	.short	0x0003
        /*0022*/ 	.short	0x0018
        /*0024*/ 	.byte	0x00, 0xf0, 0x11, 0x00


	//----- nvinfo : EIATTR_KPARAM_INFO
	.align		4
.L_161:
        /*0028*/ 	.byte	0x04, 0x17
        /*002a*/ 	.short	(.L_163 - .L_162)
.L_162:
        /*002c*/ 	.word	0x00000000
        /*0030*/ 	.short	0x0002
        /*0032*/ 	.short	0x0010
        /*0034*/ 	.byte	0x00, 0xf5, 0x21, 0x00


	//----- nvinfo : EIATTR_KPARAM_INFO
	.align		4
.L_163:
        /*0038*/ 	.byte	0x04, 0x17
        /*003a*/ 	.short	(.L_165 - .L_164)
.L_164:
        /*003c*/ 	.word	0x00000000
        /*0040*/ 	.short	0x0001
        /*0042*/ 	.short	0x0008
        /*0044*/ 	.byte	0x00, 0xf5, 0x21, 0x00


	//----- nvinfo : EIATTR_KPARAM_INFO
	.align		4
.L_165:
        /*0048*/ 	.byte	0x04, 0x17
        /*004a*/ 	.short	(.L_167 - .L_166)
.L_166:
        /*004c*/ 	.word	0x00000000
        /*0050*/ 	.short	0x0000
        /*0052*/ 	.short	0x0000
        /*0054*/ 	.byte	0x00, 0xf5, 0x21, 0x00


	//----- nvinfo : EIATTR_SPARSE_MMA_MASK
	.align		4
.L_167:
        /*0058*/ 	.byte	0x03, 0x50
        /*005a*/ 	.short	0x0000


	//----- nvinfo : EIATTR_MAXREG_COUNT
	.align		4
        /*005c*/ 	.byte	0x03, 0x1b
        /*005e*/ 	.short	0x00ff


	//----- nvinfo : EIATTR_MERCURY_ISA_VERSION
	.align		4
        /*0060*/ 	.byte	0x03, 0x5f
        /*0062*/ 	.short	0x0101


	//----- nvinfo : EIATTR_VRC_CTA_INIT_COUNT
	.align		4
        /*0064*/ 	.byte	0x02, 0x4a
	.zero		1
	.zero		1


	//----- nvinfo : EIATTR_EXIT_INSTR_OFFSETS
	.align		4
        /*0068*/ 	.byte	0x04, 0x1c
        /*006a*/ 	.short	(.L_169 - .L_168)


	//   ....[0]....
.L_168:
        /*006c*/ 	.word	0x00000190


	//----- nvinfo : EIATTR_CBANK_PARAM_SIZE
	.align		4
.L_169:
        /*0070*/ 	.byte	0x03, 0x19
        /*0072*/ 	.short	0x0028


	//----- nvinfo : EIATTR_PARAM_CBANK
	.align		4
        /*0074*/ 	.byte	0x04, 0x0a
        /*0076*/ 	.short	(.L_171 - .L_170)
	.align		4
.L_170:
        /*0078*/ 	.word	index@(.nv.constant0._ZN3mhd24JacobianFirstPart_kernelEPdS0_S0_jd)
        /*007c*/ 	.short	0x0380
        /*007e*/ 	.short	0x0028


	//----- nvinfo : EIATTR_SW_WAR
	.align		4
.L_171:
        /*0080*/ 	.byte	0x04, 0x36
        /*0082*/ 	.short	(.L_173 - .L_172)
.L_172:
        /*0084*/ 	.word	0x00000008
.L_173:


//--------------------- .nv.info._ZN3mhd26DealaliasingDiffByY_kernelEPK7double2PS0_jj --------------------------
	.section	.nv.info._ZN3mhd26DealaliasingDiffByY_kernelEPK7double2PS0_jj,"",@"SHT_CUDA_INFO"
	.sectionflags	@""
	.align	4


	//----- nvinfo : EIATTR_CUDA_API_VERSION
	.align		4
        /*0000*/ 	.byte	0x04, 0x37
        /*0002*/ 	.short	(.L_175 - .L_174)
.L_174:
        /*0004*/ 	.word	0x00000082


	//----- nvinfo : EIATTR_KPARAM_INFO
	.align		4
.L_175:
        /*0008*/ 	.byte	0x04, 0x17
        /*000a*/ 	.short	(.L_177 - .L_176)
.L_176:
        /*000c*/ 	.word	0x00000000
        /*0010*/ 	.short	0x0003
        /*0012*/ 	.short	0x0014
        /*0014*/ 	.byte	0x00, 0xf0, 0x11, 0x00


	//----- nvinfo : EIATTR_KPARAM_INFO
	.align		4
.L_177:
        /*0018*/ 	.byte	0x04, 0x17
        /*001a*/ 	.short	(.L_179 - .L_178)
.L_178:
        /*001c*/ 	.word	0x00000000
        /*0020*/ 	.short	0x0002
        /*0022*/ 	.short	0x0010
        /*0024*/ 	.byte	0x00, 0xf0, 0x11, 0x00


	//----- nvinfo : EIATTR_KPARAM_INFO
	.align		4
.L_179:
        /*0028*/ 	.byte	0x04, 0x17
        /*002a*/ 	.short	(.L_181 - .L_180)
.L_180:
        /*002c*/ 	.word	0x00000000
        /*0030*/ 	.short	0x0001
        /*0032*/ 	.short	0x0008
        /*0034*/ 	.byte	0x00, 0xf5, 0x21, 0x00


	//----- nvinfo : EIATTR_KPARAM_INFO
	.align		4
.L_181:
        /*0038*/ 	.byte	0x04, 0x17
        /*003a*/ 	.short	(.L_183 - .L_182)
.L_182:
        /*003c*/ 	.word	0x00000000
        /*0040*/ 	.short	0x0000
        /*0042*/ 	.short	0x0000
        /*0044*/ 	.byte	0x00, 0xf5, 0x21, 0x00


	//----- nvinfo : EIATTR_SPARSE_MMA_MASK
	.align		4
.L_183:
        /*0048*/ 	.byte	0x03, 0x50
        /*004a*/ 	.short	0x0000


	//----- nvinfo : EIATTR_MAXREG_COUNT
	.align		4
        /*004c*/ 	.byte	0x03, 0x1b
        /*004e*/ 	.short	0x00ff


	//----- nvinfo : EIATTR_MERCURY_ISA_VERSION
	.align		4
        /*0050*/ 	.byte	0x03, 0x5f
        /*0052*/ 	.short	0x0101


	//----- nvinfo : EIATTR_VRC_CTA_INIT_COUNT
	.align		4
        /*0054*/ 	.byte	0x02, 0x4a
	.zero		1
	.zero		1


	//----- nvinfo : EIATTR_EXIT_INSTR_OFFSETS
	.align		4
        /*0058*/ 	.byte	0x04, 0x1c
        /*005a*/ 	.short	(.L_185 - .L_184)


	//   ....[0]....
.L_184:
        /*005c*/ 	.word	0x00000270


	//   ....[1]....
        /*0060*/ 	.word	0x00000290


	//----- nvinfo : EIATTR_CBANK_PARAM_SIZE
	.align		4
.L_185:
        /*0064*/ 	.byte	0x03, 0x19
        /*0066*/ 	.short	0x0018


	//----- nvinfo : EIATTR_PARAM_CBANK
	.align		4
        /*0068*/ 	.byte	0x04, 0x0a
        /*006a*/ 	.short	(.L_187 - .L_186)
	.align		4
.L_186:
        /*006c*/ 	.word	index@(.nv.constant0._ZN3mhd26DealaliasingDiffByY_kernelEPK7double2PS0_jj)
        /*0070*/ 	.short	0x0380
        /*0072*/ 	.short	0x0018


	//----- nvinfo : EIATTR_SW_WAR
	.align		4
.L_187:
        /*0074*/ 	.byte	0x04, 0x36
        /*0076*/ 	.short	(.L_189 - .L_188)
.L_188:
        /*0078*/ 	.word	0x00000008
.L_189:


//--------------------- .nv.info._ZN3mhd26DealaliasingDiffByX_kernelEPK7double2PS0_jj --------------------------
	.section	.nv.info._ZN3mhd26DealaliasingDiffByX_kernelEPK7double2PS0_jj,"",@"SHT_CUDA_INFO"
	.sectionflags	@""
	.align	4


	//----- nvinfo : EIATTR_CUDA_API_VERSION
	.align		4
        /*0000*/ 	.byte	0x04, 0x37
        /*0002*/ 	.short	(.L_191 - .L_190)
.L_190:
        /*0004*/ 	.word	0x00000082


	//----- nvinfo : EIATTR_KPARAM_INFO
	.align		4
.L_191:
        /*0008*/ 	.byte	0x04, 0x17
        /*000a*/ 	.short	(.L_193 - .L_192)
.L_192:
        /*000c*/ 	.word	0x00000000
        /*0010*/ 	.short	0x0003
        /*0012*/ 	.short	0x0014
        /*0014*/ 	.byte	0x00, 0xf0, 0x11, 0x00


	//----- nvinfo : EIATTR_KPARAM_INFO
	.align		4
.L_193:
        /*0018*/ 	.byte	0x04, 0x17
        /*001a*/ 	.short	(.L_195 - .L_194)
.L_194:
        /*001c*/ 	.word	0x00000000
        /*0020*/ 	.short	0x0002
        /*0022*/ 	.short	0x0010
        /*0024*/ 	.byte	0x00, 0xf0, 0x11, 0x00


	//----- nvinfo : EIATTR_KPARAM_INFO
	.align		4
.L_195:
        /*0028*/ 	.byte	0x04, 0x17
        /*002a*/ 	.short	(.L_197 - .L_196)
.L_196:
        /*002c*/ 	.word	0x00000000
        /*0030*/ 	.short	0x0001
        /*0032*/ 	.short	0x0008
        /*0034*/ 	.byte	0x00, 0xf5, 0x21, 0x00


	//----- nvinfo : EIATTR_KPARAM_INFO
	.align		4
.L_197:
        /*0038*/ 	.byte	0x04, 0x17
        /*003a*/ 	.short	(.L_199 - .L_198)
.L_198:
        /*003c*/ 	.word	0x00000000
        /*0040*/ 	.short	0x0000
        /*0042*/ 	.short	0x0000
        /*0044*/ 	.byte	0x00, 0xf5, 0x21, 0x00


	//----- nvinfo : EIATTR_SPARSE_MMA_MASK
	.align		4
.L_199:
        /*0048*/ 	.byte	0x03, 0x50
        /*004a*/ 	.short	0x0000


	//----- nvinfo : EIATTR_MAXREG_COUNT
	.align		4
        /*004c*/ 	.byte	0x03, 0x1b
        /*004e*/ 	.short	0x00ff


	//----- nvinfo : EIATTR_MERCURY_ISA_VERSION
	.align		4
        /*0050*/ 	.byte	0x03, 0x5f
        /*0052*/ 	.short	0x0101


	//----- nvinfo : EIATTR_VRC_CTA_INIT_COUNT
	.align		4
        /*0054*/ 	.byte	0x02, 0x4a
	.zero		1
	.zero		1


	//----- nvinfo : EIATTR_EXIT_INSTR_OFFSETS
	.align		4
        /*0058*/ 	.byte	0x04, 0x1c
        /*005a*/ 	.short	(.L_201 - .L_200)


	//   ....[0]....
.L_200:
        /*005c*/ 	.word	0x00000270


	//   ....[1]....
        /*0060*/ 	.word	0x00000290


	//----- nvinfo : EIATTR_CBANK_PARAM_SIZE
	.align		4
.L_201:
        /*0064*/ 	.byte	0x03, 0x19
        /*0066*/ 	.short	0x0018


	//----- nvinfo : EIATTR_PARAM_CBANK
	.align		4
        /*0068*/ 	.byte	0x04, 0x0a
        /*006a*/ 	.short	(.L_203 - .L_202)
	.align		4
.L_202:
        /*006c*/ 	.word	index@(.nv.constant0._ZN3mhd26DealaliasingDiffByX_kernelEPK7double2PS0_jj)
        /*0070*/ 	.short	0x0380
        /*0072*/ 	.short	0x0018


	//----- nvinfo : EIATTR_SW_WAR
	.align		4
.L_203:
        /*0074*/ 	.byte	0x04, 0x36
        /*0076*/ 	.short	(.L_205 - .L_204)
.L_204:
        /*0078*/ 	.word	0x00000008
.L_205:


//--------------------- .nv.callgraph             --------------------------
	.section	.nv.callgraph,"",@"SHT_CUDA_CALLGRAPH"
	.align	4
	.sectionentsize	8
	.align		4
        /*0000*/ 	.word	0x00000000
	.align		4
        /*0004*/ 	.word	0xffffffff
	.align		4
        /*0008*/ 	.word	0x00000000
	.align		4
        /*000c*/ 	.word	0xfffffffe
	.align		4
        /*0010*/ 	.word	0x00000000
	.align		4
        /*0014*/ 	.word	0xfffffffd
	.align		4
        /*0018*/ 	.word	0x00000000
	.align		4
        /*001c*/ 	.word	0xfffffffc


//--------------------- .text._ZN3mhd17TimeScheme_kernelEP7double2PKS0_S3_jdd --------------------------
	.section	.text._ZN3mhd17TimeScheme_kernelEP7double2PKS0_S3_jdd,"ax",@progbits
	.align	128
        .global         _ZN3mhd17TimeScheme_kernelEP7double2PKS0_S3_jdd
        .type           _ZN3mhd17TimeScheme_kernelEP7double2PKS0_S3_jdd,@function
        .size           _ZN3mhd17TimeScheme_kernelEP7double2PKS0_S3_jdd,(.L_x_9 - _ZN3mhd17TimeScheme_kernelEP7double2PKS0_S3_jdd)
        .other          _ZN3mhd17TimeScheme_kernelEP7double2PKS0_S3_jdd,@"STO_CUDA_ENTRY STV_DEFAULT"
_ZN3mhd17TimeScheme_kernelEP7double2PKS0_S3_jdd:
.text._ZN3mhd17TimeScheme_kernelEP7double2PKS0_S3_jdd:
[----:B------:R-:W-:Y:S01]  /*0000*/  LDC R1, c[0x0][0x37c] ;  /* 0x0000df00ff017b82 */ /* 0x000fe20000000800 */
[----:B------:R-:W0:Y:S07]  /*0010*/  S2R R7, SR_TID.X ;  /* 0x0000000000077919 */ /* 0x000e2e0000002100 */
[----:B------:R-:W0:Y:S01]  /*0020*/  S2UR UR5, SR_CTAID.X ;  /* 0x00000000000579c3 */ /* 0x000e220000002500 */
[----:B------:R-:W1:Y:S01]  /*0030*/  LDCU UR4, c[0x0][0x398] ;  /* 0x00007300ff0477ac */ /* 0x000e620008000800 */
[----:B------:R-:W2:Y:S01]  /*0040*/  S2R R9, SR_TID.Y ;  /* 0x0000000000097919 */ /* 0x000ea20000002200 */
[----:B------:R-:W3:Y:S05]  /*0050*/  LDCU.64 UR6, c[0x0][0x358] ;  /* 0x00006b00ff0677ac */ /* 0x000eea0008000a00 */
[----:B------:R-:W0:Y:S08]  /*0060*/  LDC R0, c[0x0][0x360] ;  /* 0x0000d800ff007b82 */ /* 0x000e300000000800 */
[----:B------:R-:W2:Y:S01]  /*0070*/  S2UR UR8, SR_CTAID.Y ;  /* 0x00000000000879c3 */ /* 0x000ea20000002600 */
[----:B-1----:R-:W-:-:S07]  /*0080*/  USHF.R.U32.HI UR4, URZ, 0x1, UR4 ;  /* 0x00000001ff047899 */ /* 0x002fce0008011604 */
[----:B------:R-:W2:Y:S08]  /*0090*/  LDC R6, c[0x0][0x364] ;  /* 0x0000d900ff067b82 */ /* 0x000eb00000000800 */
[----:B------:R-:W1:Y:S01]  /*00a0*/  LDC.64 R4, c[0x0][0x390] ;  /* 0x0000e400ff047b82 */ /* 0x000e620000000a00 */
[----:B0-----:R-:W-:-:S04]  /*00b0*/  IMAD R0, R0, UR5, R7 ;  /* 0x0000000500007c24 */ /* 0x001fc8000f8e0207 */
[----:B------:R-:W-:-:S03]  /*00c0*/  IMAD R7, R0, UR4, R0 ;  /* 0x0000000400077c24 */ /* 0x000fc6000f8e0200 */
[----:B------:R-:W0:Y:S01]  /*00d0*/  LDC.64 R2, c[0x0][0x388] ;  /* 0x0000e200ff027b82 */ /* 0x000e220000000a00 */
[----:B--2---:R-:W-:Y:S01]  /*00e0*/  IMAD R6, R6, UR8, R9 ;  /* 0x0000000806067c24 */ /* 0x004fe2000f8e0209 */
[----:B------:R-:W2:Y:S06]  /*00f0*/  LDCU.128 UR8, c[0x0][0x3a0] ;  /* 0x00007400ff0877ac */ /* 0x000eac0008000c00 */
[----:B------:R-:W4:Y:S01]  /*0100*/  LDC.64 R14, c[0x0][0x380] ;  /* 0x0000e000ff0e7b82 */ /* 0x000f220000000a00 */
[----:B------:R-:W-:-:S05]  /*0110*/  IADD3 R17, PT, PT, R6, R7, RZ ;  /* 0x0000000706117210 */ /* 0x000fca0007ffe0ff */
[----:B-1----:R-:W-:-:S06]  /*0120*/  IMAD.WIDE R4, R17, 0x10, R4 ;  /* 0x0000001011047825 */ /* 0x002fcc00078e0204 */
[----:B---3--:R-:W2:Y:S01]  /*0130*/  LDG.E.128 R4, desc[UR6][R4.64] ;  /* 0x0000000604047981 */ /* 0x008ea2000c1e1d00 */
[----:B0-----:R-:W-:-:S05]  /*0140*/  IMAD.WIDE R2, R17, 0x10, R2 ;  /* 0x0000001011027825 */ /* 0x001fca00078e0202 */
[----:B------:R-:W3:Y:S01]  /*0150*/  LDG.E.128 R8, desc[UR6][R2.64] ;  /* 0x0000000602087981 */ /* 0x000ee2000c1e1d00 */
[----:B--2---:R-:W-:Y:S02]  /*0160*/  DMUL R12, R4, UR10 ;  /* 0x0000000a040c7c28 */ /* 0x004fe40008000000 */
[----:B------:R-:W-:-:S06]  /*0170*/  DMUL R6, R6, UR10 ;  /* 0x0000000a06067c28 */ /* 0x000fcc0008000000 */
[----:B---3--:R-:W-:Y:S02]  /*0180*/  DFMA R8, R12, UR8, R8 ;  /* 0x000000080c087c2b */ /* 0x008fe40008000008 */
[----:B------:R-:W-:Y:S01]  /*0190*/  DFMA R10, R6, UR8, R10 ;  /* 0x00000008060a7c2b */ /* 0x000fe2000800000a */
[----:B----4-:R-:W-:-:S06]  /*01a0*/  IMAD.WIDE R6, R17, 0x10, R14 ;  /* 0x0000001011067825 */ /* 0x010fcc00078e020e */
[----:B------:R-:W-:Y:S01]  /*01b0*/  STG.E.128 desc[UR6][R6.64], R8 ;  /* 0x0000000806007986 */ /* 0x000fe2000c101d06 */
[----:B------:R-:W-:Y:S05]  /*01c0*/  EXIT ;  /* 0x000000000000794d */ /* 0x000fea0003800000 */
.L_x_0:
[----:B------:R-:W-:-:S00]  /*01d0*/  BRA `(.L_x_0) ;  /* 0xfffffffc00fc7947 */ /* 0x000fc0000383ffff */
[----:B------:R-:W-:-:S00]  /*01e0*/  NOP ;  /* 0x0000000000007918 */ /* 0x000fc00000000000 */
        /* <DEDUP_REMOVED lines=9> */
.L_x_9:


//--------------------- .text._ZN3mhd21ThirdRigthPart_kernelEP7double2S1_S1_jd --------------------------
	.section	.text._ZN3mhd21ThirdRigthPart_kernelEP7double2S1_S1_jd,"ax",@progbits
	.align	128
        .global         _ZN3mhd21ThirdRigthPart_kernelEP7double2S1_S1_jd
        .type           _ZN3mhd21ThirdRigthPart_kernelEP7double2S1_S1_jd,@function
        .size           _ZN3mhd21ThirdRigthPart_kernelEP7double2S1_S1_jd,(.L_x_10 - _ZN3mhd21ThirdRigthPart_kernelEP7double2S1_S1_jd)
        .other          _ZN3mhd21ThirdRigthPart_kernelEP7double2S1_S1_jd,@"STO_CUDA_ENTRY STV_DEFAULT"
_ZN3mhd21ThirdRigthPart_kernelEP7double2S1_S1_jd:
.text._ZN3mhd21ThirdRigthPart_kernelEP7double2S1_S1_jd:
[----:B------:R-:W-:Y:S01]  /*0000*/  LDC R1, c[0x0][0x37c] ;  /* 0x0000df00ff017b82 */ /* 0x000fe20000000800 */
[----:B------:R-:W0:Y:S07]  /*0010*/  S2R R3, SR_TID.X ;  /* 0x0000000000037919 */ /* 0x000e2e0000002100 */
[----:B------:R-:W1:Y:S01]  /*0020*/  LDC R12, c[0x0][0x398] ;  /* 0x0000e600ff0c7b82 */ /* 0x000e620000000800 */
[----:B------:R-:W2:Y:S07]  /*0030*/  S2R R7, SR_TID.Y ;  /* 0x0000000000077919 */ /* 0x000eae0000002200 */
[----:B------:R-:W0:Y:S08]  /*0040*/  S2UR UR4, SR_CTAID.X ;  /* 0x00000000000479c3 */ /* 0x000e300000002500 */
[----:B------:R-:W0:Y:S08]  /*0050*/  LDC R2, c[0x0][0x360] ;  /* 0x0000d800ff027b82 */ /* 0x000e300000000800 */
[----:B------:R-:W2:Y:S01]  /*0060*/  S2UR UR6, SR_CTAID.Y ;  /* 0x00000000000679c3 */ /* 0x000ea20000002600 */
[----:B-1----:R-:W-:-:S07]  /*0070*/  SHF.R.U32.HI R13, RZ, 0x1, R12 ;  /* 0x00000001ff0d7819 */ /* 0x002fce000001160c */
[----:B------:R-:W2:Y:S08]  /*0080*/  LDC R0, c[0x0][0x364] ;  /* 0x0000d900ff007b82 */ /* 0x000eb00000000800 */
[----:B------:R-:W1:Y:S01]  /*0090*/  LDC.64 R4, c[0x0][0x388] ;  /* 0x0000e200ff047b82 */ /* 0x000e620000000a00 */
[----:B0-----:R-:W-:Y:S01]  /*00a0*/  IMAD R2, R2, UR4, R3 ;  /* 0x0000000402027c24 */ /* 0x001fe2000f8e0203 */
[----:B------:R-:W0:Y:S06]  /*00b0*/  LDCU.64 UR4, c[0x0][0x358] ;  /* 0x00006b00ff0477ac */ /* 0x000e2c0008000a00 */
[----:B------:R-:W3:Y:S01]  /*00c0*/  LDC.64 R8, c[0x0][0x380] ;  /* 0x0000e000ff087b82 */ /* 0x000ee20000000a00 */
[----:B--2---:R-:W-:Y:S01]  /*00d0*/  IMAD R3, R0, UR6, R7 ;  /* 0x0000000600037c24 */ /* 0x004fe2000f8e0207 */
[CC--:B------:R-:W-:Y:S01]  /*00e0*/  ISETP.GT.U32.AND P0, PT, R2.reuse, R13.reuse, PT ;  /* 0x0000000d0200720c */ /* 0x0c0fe20003f04070 */
[----:B------:R-:W-:Y:S01]  /*00f0*/  IMAD R0, R2, R13, R2 ;  /* 0x0000000d02007224 */ /* 0x000fe200078e0202 */
[----:B------:R-:W2:Y:S04]  /*0100*/  LDCU.64 UR6, c[0x0][0x3a0] ;  /* 0x00007400ff0677ac */ /* 0x000ea80008000a00 */
[----:B------:R-:W-:-:S05]  /*0110*/  IADD3 R0, PT, PT, R3, R0, RZ ;  /* 0x0000000003007210 */ /* 0x000fca0007ffe0ff */
[----:B-1----:R-:W-:-:S04]  /*0120*/  IMAD.WIDE R4, R0, 0x10, R4 ;  /* 0x0000001000047825 */ /* 0x002fc800078e0204 */
[----:B---3--:R-:W-:Y:S02]  /*0130*/  IMAD.WIDE R8, R0, 0x10, R8 ;  /* 0x0000001000087825 */ /* 0x008fe400078e0208 */
[----:B0-----:R-:W3:Y:S04]  /*0140*/  LDG.E.128 R4, desc[UR4][R4.64] ;  /* 0x0000000404047981 */ /* 0x001ee8000c1e1d00 */
[----:B------:R-:W3:Y:S01]  /*0150*/  LDG.E.128 R8, desc[UR4][R8.64] ;  /* 0x0000000408087981 */ /* 0x000ee2000c1e1d00 */
[----:B------:R-:W-:-:S04]  /*0160*/  SEL R13, R12, RZ, P0 ;  /* 0x000000ff0c0d7207 */ /* 0x000fc80000000000 */
[----:B------:R-:W-:Y:S01]  /*0170*/  IADD3 R13, PT, PT, R2, -R13, RZ ;  /* 0x8000000d020d7210 */ /* 0x000fe20007ffe0ff */
[----:B------:R-:W-:-:S04]  /*0180*/  IMAD R2, R3, R3, RZ ;  /* 0x0000000303027224 */ /* 0x000fc800078e02ff */
[----:B------:R-:W-:Y:S02]  /*0190*/  IMAD R14, R13, R13, R2 ;  /* 0x0000000d0d0e7224 */ /* 0x000fe400078e0202 */
[----:B------:R-:W0:Y:S02]  /*01a0*/  LDC.64 R12, c[0x0][0x390] ;  /* 0x0000e400ff0c7b82 */ /* 0x000e240000000a00 */
[----:B------:R-:W2:Y:S02]  /*01b0*/  I2F.F64.U32 R2, R14 ;  /* 0x0000000e00027312 */ /* 0x000ea40000201800 */
[----:B--2---:R-:W-:-:S08]  /*01c0*/  DMUL R2, R2, UR6 ;  /* 0x0000000602027c28 */ /* 0x004fd00008000000 */
[C---:B---3--:R-:W-:Y:S02]  /*01d0*/  DFMA R4, -R2.reuse, R8, R4 ;  /* 0x000000080204722b */ /* 0x048fe40000000104 */
[----:B------:R-:W-:Y:S01]  /*01e0*/  DFMA R6, -R2, R10, R6 ;  /* 0x0000000a0206722b */ /* 0x000fe20000000106 */
[----:B0-----:R-:W-:-:S06]  /*01f0*/  IMAD.WIDE R2, R0, 0x10, R12 ;  /* 0x0000001000027825 */ /* 0x001fcc00078e020c */
[----:B------:R-:W-:Y:S01]  /*0200*/  STG.E.128 desc[UR4][R2.64], R4 ;  /* 0x0000000402007986 */ /* 0x000fe2000c101d04 */
[----:B------:R-:W-:Y:S05]  /*0210*/  EXIT ;  /* 0x000000000000794d */ /* 0x000fea0003800000 */
.L_x_1:
        /* <DEDUP_REMOVED lines=14> */
.L_x_10:


//--------------------- .text._ZN3mhd22SecondRigthPart_kernelEP7double2S1_j --------------------------
	.section	.text._ZN3mhd22SecondRigthPart_kernelEP7double2S1_j,"ax",@progbits
	.align	128
        .global         _ZN3mhd22SecondRigthPart_kernelEP7double2S1_j
        .type           _ZN3mhd22SecondRigthPart_kernelEP7double2S1_j,@function
        .size           _ZN3mhd22SecondRigthPart_kernelEP7double2S1_j,(.L_x_11 - _ZN3mhd22SecondRigthPart_kernelEP7double2S1_j)
        .other          _ZN3mhd22SecondRigthPart_kernelEP7double2S1_j,@"STO_CUDA_ENTRY STV_DEFAULT"
_ZN3mhd22SecondRigthPart_kernelEP7double2S1_j:
.text._ZN3mhd22SecondRigthPart_kernelEP7double2S1_j:
        /* <DEDUP_REMOVED lines=14> */
[----:B--2---:R-:W-:-:S05]  /*00e0*/  IMAD R4, R4, UR8, R7 ;  /* 0x0000000804047c24 */ /* 0x004fca000f8e0207 */
[----:B------:R-:W-:-:S05]  /*00f0*/  IADD3 R5, PT, PT, R4, R5, RZ ;  /* 0x0000000504057210 */ /* 0x000fca0007ffe0ff */
[----:B-1----:R-:W-:-:S04]  /*0100*/  IMAD.WIDE R2, R5, 0x10, R2 ;  /* 0x0000001005027825 */ /* 0x002fc800078e0202 */
[----:B0-----:R-:W-:Y:S02]  /*0110*/  IMAD.WIDE R8, R5, 0x10, R8 ;  /* 0x0000001005087825 */ /* 0x001fe400078e0208 */
[----:B---3--:R-:W2:Y:S04]  /*0120*/  LDG.E.128 R4, desc[UR6][R2.64] ;  /* 0x0000000602047981 */ /* 0x008ea8000c1e1d00 */
[----:B------:R-:W2:Y:S02]  /*0130*/  LDG.E.128 R12, desc[UR6][R8.64] ;  /* 0x00000006080c7981 */ /* 0x000ea4000c1e1d00 */
[----:B--2---:R-:W-:Y:S02]  /*0140*/  DADD R4, R4, R12 ;  /* 0x0000000004047229 */ /* 0x004fe4000000000c */
[----:B------:R-:W-:-:S07]  /*0150*/  DADD R6, R6, R14 ;  /* 0x0000000006067229 */ /* 0x000fce000000000e */
[----:B------:R-:W-:Y:S01]  /*0160*/  STG.E.128 desc[UR6][R8.64], R4 ;  /* 0x0000000408007986 */ /* 0x000fe2000c101d06 */
[----:B------:R-:W-:Y:S05]  /*0170*/  EXIT ;  /* 0x000000000000794d */ /* 0x000fea0003800000 */
.L_x_2:
        /* <DEDUP_REMOVED lines=16> */
.L_x_11:


//--------------------- .text._ZN3mhd21FirstRigthPart_kernelEP7double2S1_S1_jd --------------------------
	.section	.text._ZN3mhd21FirstRigthPart_kernelEP7double2S1_S1_jd,"ax",@progbits
	.align	128
        .global         _ZN3mhd21FirstRigthPart_kernelEP7double2S1_S1_jd
        .type           _ZN3mhd21FirstRigthPart_kernelEP7double2S1_S1_jd,@function
        .size           _ZN3mhd21FirstRigthPart_kernelEP7double2S1_S1_jd,(.L_x_12 - _ZN3mhd21FirstRigthPart_kernelEP7double2S1_S1_jd)
        .other          _ZN3mhd21FirstRigthPart_kernelEP7double2S1_S1_jd,@"STO_CUDA_ENTRY STV_DEFAULT"
_ZN3mhd21FirstRigthPart_kernelEP7double2S1_S1_jd:
.text._ZN3mhd21FirstRigthPart_kernelEP7double2S1_S1_jd:
        /* <DEDUP_REMOVED lines=34> */
.L_x_3:
        /* <DEDUP_REMOVED lines=14> */
.L_x_12:


//--------------------- .text._ZN3mhd19Dealaliasing_kernelEP7double2jj --------------------------
	.section	.text._ZN3mhd19Dealaliasing_kernelEP7double2jj,"ax",@progbits
	.align	128
        .global         _ZN3mhd19Dealaliasing_kernelEP7double2jj
        .type           _ZN3mhd19Dealaliasing_kernelEP7double2jj,@function
        .size           _ZN3mhd19Dealaliasing_kernelEP7double2jj,(.L_x_13 - _ZN3mhd19Dealaliasing_kernelEP7double2jj)
        .other          _ZN3mhd19Dealaliasing_kernelEP7double2jj,@"STO_CUDA_ENTRY STV_DEFAULT"
_ZN3mhd19Dealaliasing_kernelEP7double2jj:
.text._ZN3mhd19Dealaliasing_kernelEP7double2jj:
[----:B------:R-:W-:Y:S01]  /*0000*/  LDC R1, c[0x0][0x37c] ;  /* 0x0000df00ff017b82 */ /* 0x000fe20000000800 */
[----:B------:R-:W0:Y:S07]  /*0010*/  S2R R5, SR_TID.X ;  /* 0x0000000000057919 */ /* 0x000e2e0000002100 */
[----:B------:R-:W0:Y:S01]  /*0020*/  S2UR UR4, SR_CTAID.X ;  /* 0x00000000000479c3 */ /* 0x000e220000002500 */
[----:B------:R-:W1:Y:S07]  /*0030*/  S2R R11, SR_TID.Y ;  /* 0x00000000000b7919 */ /* 0x000e6e0000002200 */
[----:B------:R-:W0:Y:S08]  /*0040*/  LDC R0, c[0x0][0x360] ;  /* 0x0000d800ff007b82 */ /* 0x000e300000000800 */
[----:B------:R-:W2:Y:S08]  /*0050*/  LDC.64 R2, c[0x0][0x388] ;  /* 0x0000e200ff027b82 */ /* 0x000eb00000000a00 */
[----:B------:R-:W1:Y:S08]  /*0060*/  S2UR UR6, SR_CTAID.Y ;  /* 0x00000000000679c3 */ /* 0x000e700000002600 */
[----:B------:R-:W1:Y:S01]  /*0070*/  LDC R8, c[0x0][0x364] ;  /* 0x0000d900ff087b82 */ /* 0x000e620000000800 */
[----:B0-----:R-:W-:Y:S01]  /*0080*/  IMAD R0, R0, UR4, R5 ;  /* 0x0000000400007c24 */ /* 0x001fe2000f8e0205 */
[----:B------:R-:W0:Y:S06]  /*0090*/  LDCU.64 UR4, c[0x0][0x358] ;  /* 0x00006b00ff0477ac */ /* 0x000e2c0008000a00 */
[----:B------:R-:W3:Y:S01]  /*00a0*/  LDC R10, c[0x0][0x374] ;  /* 0x0000dd00ff0a7b82 */ /* 0x000ee20000000800 */
[----:B--2---:R-:W-:-:S04]  /*00b0*/  SHF.R.U32.HI R7, RZ, 0x1, R2 ;  /* 0x00000001ff077819 */ /* 0x004fc80000011602 */
[CC--:B------:R-:W-:Y:S01]  /*00c0*/  ISETP.GT.U32.AND P0, PT, R0.reuse, R7.reuse, PT ;  /* 0x000000070000720c */ /* 0x0c0fe20003f04070 */
[----:B------:R-:W-:Y:S02]  /*00d0*/  IMAD R7, R0, R7, R0 ;  /* 0x0000000700077224 */ /* 0x000fe400078e0200 */
[----:B------:R-:W2:Y:S01]  /*00e0*/  LDC.64 R4, c[0x0][0x380] ;  /* 0x0000e000ff047b82 */ /* 0x000ea20000000a00 */
[----:B------:R-:W-:-:S05]  /*00f0*/  SEL R9, R2, RZ, P0 ;  /* 0x000000ff02097207 */ /* 0x000fca0000000000 */
[----:B------:R-:W-:Y:S02]  /*0100*/  IMAD.IADD R9, R0, 0x1, -R9 ;  /* 0x0000000100097824 */ /* 0x000fe400078e0a09 */
[C---:B-1----:R-:W-:Y:S02]  /*0110*/  IMAD R2, R8.reuse, UR6, R11 ;  /* 0x0000000608027c24 */ /* 0x042fe4000f8e020b */
[----:B------:R-:W-:Y:S01]  /*0120*/  VIADD R8, R8, 0xffffffff ;  /* 0xffffffff08087836 */ /* 0x000fe20000000000 */
[----:B------:R-:W-:Y:S01]  /*0130*/  IABS R9, R9 ;  /* 0x0000000900097213 */ /* 0x000fe20000000000 */
[----:B------:R-:W-:-:S03]  /*0140*/  IMAD.IADD R7, R2, 0x1, R7 ;  /* 0x0000000102077824 */ /* 0x000fc600078e0207 */
[----:B------:R-:W-:Y:S01]  /*0150*/  VIMNMX.U32 R6, PT, PT, R2, R9, !PT ;  /* 0x0000000902067248 */ /* 0x000fe20007fe0000 */
[----:B---3--:R-:W-:Y:S01]  /*0160*/  VIADD R0, R10, 0xffffffff ;  /* 0xffffffff0a007836 */ /* 0x008fe20000000000 */
[----:B------:R-:W-:Y:S02]  /*0170*/  ISETP.NE.AND P0, PT, R11, R8, PT ;  /* 0x000000080b00720c */ /* 0x000fe40003f05270 */
[----:B------:R-:W-:Y:S02]  /*0180*/  ISETP.GE.U32.AND P1, PT, R6, R3, PT ;  /* 0x000000030600720c */ /* 0x000fe40003f26070 */
[----:B------:R-:W-:Y:S01]  /*0190*/  ISETP.NE.OR P0, PT, R0, UR6, P0 ;  /* 0x0000000600007c0c */ /* 0x000fe20008705670 */
[----:B--2---:R-:W-:-:S10]  /*01a0*/  IMAD.WIDE R4, R7, 0x10, R4 ;  /* 0x0000001007047825 */ /* 0x004fd400078e0204 */
[----:B0-----:R0:W-:Y:S02]  /*01b0*/  @P1 STG.E.128 desc[UR4][R4.64], RZ ;  /* 0x000000ff04001986 */ /* 0x0011e4000c101d04 */
[----:B------:R-:W-:Y:S05]  /*01c0*/  @P0 EXIT ;  /* 0x000000000000094d */ /* 0x000fea0003800000 */
[----:B------:R-:W-:Y:S01]  /*01d0*/  STG.E.128 desc[UR4][R4.64+0x10], RZ ;  /* 0x000010ff04007986 */ /* 0x000fe2000c101d04 */
[----:B------:R-:W-:Y:S05]  /*01e0*/  EXIT ;  /* 0x000000000000794d */ /* 0x000fea0003800000 */
.L_x_4:
        /* <DEDUP_REMOVED lines=9> */
.L_x_13:


//--------------------- .text._ZN3mhd25JacobianSecondPart_kernelEPdS0_S0_jd --------------------------
	.section	.text._ZN3mhd25JacobianSecondPart_kernelEPdS0_S0_jd,"ax",@progbits
	.align	128
        .global         _ZN3mhd25JacobianSecondPart_kernelEPdS0_S0_jd
        .type           _ZN3mhd25JacobianSecondPart_kernelEPdS0_S0_jd,@function
        .size           _ZN3mhd25JacobianSecondPart_kernelEPdS0_S0_jd,(.L_x_14 - _ZN3mhd25JacobianSecondPart_kernelEPdS0_S0_jd)
        .other          _ZN3mhd25JacobianSecondPart_kernelEPdS0_S0_jd,@"STO_CUDA_ENTRY STV_DEFAULT"
_ZN3mhd25JacobianSecondPart_kernelEPdS0_S0_jd:
.text._ZN3mhd25JacobianSecondPart_kernelEPdS0_S0_jd:
[----:B------:R-:W-:Y:S01]  /*0000*/  LDC R1, c[0x0][0x37c] ;  /* 0x0000df00ff017b82 */ /* 0x000fe20000000800 */
[----:B------:R-:W0:Y:S07]  /*0010*/  S2R R3, SR_TID.X ;  /* 0x0000000000037919 */ /* 0x000e2e0000002100 */
[----:B------:R-:W0:Y:S01]  /*0020*/  LDC R0, c[0x0][0x360] ;  /* 0x0000d800ff007b82 */ /* 0x000e220000000800 */
[----:B------:R-:W1:Y:S01]  /*0030*/  LDCU UR8, c[0x0][0x398] ;  /* 0x00007300ff0877ac */ /* 0x000e620008000800 */
[----:B------:R-:W2:Y:S01]  /*0040*/  S2R R2, SR_TID.Y ;  /* 0x0000000000027919 */ /* 0x000ea20000002200 */
[----:B------:R-:W3:Y:S05]  /*0050*/  LDCU.64 UR4, c[0x0][0x358] ;  /* 0x00006b00ff0477ac */ /* 0x000eea0008000a00 */
[----:B------:R-:W0:Y:S08]  /*0060*/  S2UR UR6, SR_CTAID.X ;  /* 0x00000000000679c3 */ /* 0x000e300000002500 */
[----:B------:R-:W2:Y:S08]  /*0070*/  S2UR UR7, SR_CTAID.Y ;  /* 0x00000000000779c3 */ /* 0x000eb00000002600 */
[----:B------:R-:W2:Y:S08]  /*0080*/  LDC R5, c[0x0][0x364] ;  /* 0x0000d900ff057b82 */ /* 0x000eb00000000800 */
[----:B------:R-:W4:Y:S01]  /*0090*/  LDC.64 R6, c[0x0][0x380] ;  /* 0x0000e000ff067b82 */ /* 0x000f220000000a00 */
[----:B0-----:R-:W-:-:S07]  /*00a0*/  IMAD R0, R0, UR6, R3 ;  /* 0x0000000600007c24 */ /* 0x001fce000f8e0203 */
[----:B------:R-:W0:Y:S01]  /*00b0*/  LDC.64 R8, c[0x0][0x388] ;  /* 0x0000e200ff087b82 */ /* 0x000e220000000a00 */
[----:B--2---:R-:W-:Y:S01]  /*00c0*/  IMAD R5, R5, UR7, R2 ;  /* 0x0000000705057c24 */ /* 0x004fe2000f8e0202 */
[----:B------:R-:W2:Y:S06]  /*00d0*/  LDCU.64 UR6, c[0x0][0x3a0] ;  /* 0x00007400ff0677ac */ /* 0x000eac0008000a00 */
[----:B------:R-:W5:Y:S01]  /*00e0*/  LDC.64 R2, c[0x0][0x390] ;  /* 0x0000e400ff027b82 */ /* 0x000f620000000a00 */
[----:B-1----:R-:W-:-:S04]  /*00f0*/  IMAD R5, R0, UR8, R5 ;  /* 0x0000000800057c24 */ /* 0x002fc8000f8e0205 */
[----:B----4-:R-:W-:-:S06]  /*0100*/  IMAD.WIDE R6, R5, 0x8, R6 ;  /* 0x0000000805067825 */ /* 0x010fcc00078e0206 */
[----:B---3--:R-:W3:Y:S01]  /*0110*/  LDG.E.64 R6, desc[UR4][R6.64] ;  /* 0x0000000406067981 */ /* 0x008ee2000c1e1b00 */
[----:B0-----:R-:W-:-:S06]  /*0120*/  IMAD.WIDE R8, R5, 0x8, R8 ;  /* 0x0000000805087825 */ /* 0x001fcc00078e0208 */
[----:B------:R-:W3:Y:S01]  /*0130*/  LDG.E.64 R8, desc[UR4][R8.64] ;  /* 0x0000000408087981 */ /* 0x000ee2000c1e1b00 */
[----:B-----5:R-:W-:-:S05]  /*0140*/  IMAD.WIDE R2, R5, 0x8, R2 ;  /* 0x0000000805027825 */ /* 0x020fca00078e0202 */
[----:B------:R-:W4:Y:S01]  /*0150*/  LDG.E.64 R4, desc[UR4][R2.64] ;  /* 0x0000000402047981 */ /* 0x000f22000c1e1b00 */
[----:B---3--:R-:W-:-:S08]  /*0160*/  DMUL R10, R6, R8 ;  /* 0x00000008060a7228 */ /* 0x008fd00000000000 */
[----:B--2---:R-:W-:-:S08]  /*0170*/  DMUL R10, R10, UR6 ;  /* 0x000000060a0a7c28 */ /* 0x004fd00008000000 */
[----:B----4-:R-:W-:-:S07]  /*0180*/  DFMA R4, -R10, UR6, R4 ;  /* 0x000000060a047c2b */ /* 0x010fce0008000104 */
[----:B------:R-:W-:Y:S01]  /*0190*/  STG.E.64 desc[UR4][R2.64], R4 ;  /* 0x0000000402007986 */ /* 0x000fe2000c101b04 */
[----:B------:R-:W-:Y:S05]  /*01a0*/  EXIT ;  /* 0x000000000000794d */ /* 0x000fea0003800000 */
.L_x_5:
        /* <DEDUP_REMOVED lines=13> */
.L_x_14:


//--------------------- .text._ZN3mhd24JacobianFirstPart_kernelEPdS0_S0_jd --------------------------
	.section	.text._ZN3mhd24JacobianFirstPart_kernelEPdS0_S0_jd,"ax",@progbits
	.align	128
        .global         _ZN3mhd24JacobianFirstPart_kernelEPdS0_S0_jd
        .type           _ZN3mhd24JacobianFirstPart_kernelEPdS0_S0_jd,@function
        .size           _ZN3mhd24JacobianFirstPart_kernelEPdS0_S0_jd,(.L_x_15 - _ZN3mhd24JacobianFirstPart_kernelEPdS0_S0_jd)
        .other          _ZN3mhd24JacobianFirstPart_kernelEPdS0_S0_jd,@"STO_CUDA_ENTRY STV_DEFAULT"
_ZN3mhd24JacobianFirstPart_kernelEPdS0_S0_jd:
.text._ZN3mhd24JacobianFirstPart_kernelEPdS0_S0_jd:
[----:B------:R-:W-:Y:S01]  /*0000*/  LDC R1, c[0x0][0x37c] ;  /* 0x0000df00ff017b82 */ /* 0x000fe20000000800 */
[----:B------:R-:W0:Y:S07]  /*0010*/  S2R R7, SR_TID.X ;  /* 0x0000000000077919 */ /* 0x000e2e0000002100 */
[----:B------:R-:W0:Y:S01]  /*0020*/  S2UR UR6, SR_CTAID.X ;  /* 0x00000000000679c3 */ /* 0x000e220000002500 */
[----:B------:R-:W1:Y:S01]  /*0030*/  LDCU UR8, c[0x0][0x398] ;  /* 0x00007300ff0877ac */ /* 0x000e620008000800 */
[----:B------:R-:W2:Y:S01]  /*0040*/  S2R R9, SR_TID.Y ;  /* 0x0000000000097919 */ /* 0x000ea20000002200 */
[----:B------:R-:W3:Y:S05]  /*0050*/  LDCU.64 UR4, c[0x0][0x358] ;  /* 0x00006b00ff0477ac */ /* 0x000eea0008000a00 */
[----:B------:R-:W0:Y:S08]  /*0060*/  LDC R0, c[0x0][0x360] ;  /* 0x0000d800ff007b82 */ /* 0x000e300000000800 */
        /* <DEDUP_REMOVED lines=13> */
[----:B-----5:R-:W-:Y:S01]  /*0140*/  IMAD.WIDE R8, R11, 0x8, R8 ;  /* 0x000000080b087825 */ /* 0x020fe200078e0208 */
[----:B---3--:R-:W-:-:S08]  /*0150*/  DMUL R6, R2, R4 ;  /* 0x0000000402067228 */ /* 0x008fd00000000000 */
[----:B--2---:R-:W-:-:S08]  /*0160*/  DMUL R6, R6, UR6 ;  /* 0x0000000606067c28 */ /* 0x004fd00008000000 */
[----:B------:R-:W-:-:S07]  /*0170*/  DMUL R6, R6, UR6 ;  /* 0x0000000606067c28 */ /* 0x000fce0008000000 */
[----:B------:R-:W-:Y:S01]  /*0180*/  STG.E.64 desc[UR4][R8.64], R6 ;  /* 0x0000000608007986 */ /* 0x000fe2000c101b04 */
[----:B------:R-:W-:Y:S05]  /*0190*/  EXIT ;  /* 0x000000000000794d */ /* 0x000fea0003800000 */
.L_x_6:
        /* <DEDUP_REMOVED lines=14> */
.L_x_15:


//--------------------- .text._ZN3mhd26DealaliasingDiffByY_kernelEPK7double2PS0_jj --------------------------
	.section	.text._ZN3mhd26DealaliasingDiffByY_kernelEPK7double2PS0_jj,"ax",@progbits
	.align	128
        .global         _ZN3mhd26DealaliasingDiffByY_kernelEPK7double2PS0_jj
        .type           _ZN3mhd26DealaliasingDiffByY_kernelEPK7double2PS0_jj,@function
        .size           _ZN3mhd26DealaliasingDiffByY_kernelEPK7double2PS0_jj,(.L_x_16 - _ZN3mhd26DealaliasingDiffByY_kernelEPK7double2PS0_jj)
        .other          _ZN3mhd26DealaliasingDiffByY_kernelEPK7double2PS0_jj,@"STO_CUDA_ENTRY STV_DEFAULT"
_ZN3mhd26DealaliasingDiffByY_kernelEPK7double2PS0_jj:
.text._ZN3mhd26DealaliasingDiffByY_kernelEPK7double2PS0_jj:
        /* <DEDUP_REMOVED lines=9> */
[----:B------:R-:W0:Y:S01]  /*0090*/  LDCU.64 UR4, c[0x0][0x358] ;  /* 0x00006b00ff0477ac */ /* 0x000e220008000a00 */
[----:B--2---:R-:W-:-:S04]  /*00a0*/  SHF.R.U32.HI R5, RZ, 0x1, R8 ;  /* 0x00000001ff057819 */ /* 0x004fc80000011608 */
[CC--:B------:R-:W-:Y:S01]  /*00b0*/  ISETP.GT.U32.AND P0, PT, R2.reuse, R5.reuse, PT ;  /* 0x000000050200720c */ /* 0x0c0fe20003f04070 */
[----:B------:R-:W-:-:S03]  /*00c0*/  IMAD R5, R2, R5, R2 ;  /* 0x0000000502057224 */ /* 0x000fc600078e0202 */
[----:B------:R-:W-:-:S05]  /*00d0*/  SEL R7, R8, RZ, P0 ;  /* 0x000000ff08077207 */ /* 0x000fca0000000000 */
[----:B------:R-:W-:Y:S02]  /*00e0*/  IMAD.IADD R7, R2, 0x1, -R7 ;  /* 0x0000000102077824 */ /* 0x000fe400078e0a07 */
[----:B-1----:R-:W-:-:S03]  /*00f0*/  IMAD R4, R3, UR6, R0 ;  /* 0x0000000603047c24 */ /* 0x002fc6000f8e0200 */
[----:B------:R-:W-:Y:S02]  /*0100*/  IABS R11, R7 ;  /* 0x00000007000b7213 */ /* 0x000fe40000000000 */
[----:B------:R-:W1:Y:S01]  /*0110*/  LDC.64 R6, c[0x0][0x380] ;  /* 0x0000e000ff067b82 */ /* 0x000e620000000a00 */
[C---:B------:R-:W-:Y:S01]  /*0120*/  IMAD.IADD R17, R4.reuse, 0x1, R5 ;  /* 0x0000000104117824 */ /* 0x040fe200078e0205 */
[----:B------:R-:W-:-:S04]  /*0130*/  VIMNMX.U32 R8, PT, PT, R4, R11, !PT ;  /* 0x0000000b04087248 */ /* 0x000fc80007fe0000 */
[----:B------:R-:W-:Y:S02]  /*0140*/  ISETP.GE.U32.AND P1, PT, R8, R9, PT ;  /* 0x000000090800720c */ /* 0x000fe40003f26070 */
[----:B------:R-:W2:Y:S08]  /*0150*/  LDC.64 R10, c[0x0][0x388] ;  /* 0x0000e200ff0a7b82 */ /* 0x000eb00000000a00 */
[----:B------:R-:W3:Y:S03]  /*0160*/  LDC R2, c[0x0][0x374] ;  /* 0x0000dd00ff027b82 */ /* 0x000ee60000000800 */
[----:B-1----:R-:W-:-:S05]  /*0170*/  @!P1 IMAD.WIDE R6, R17, 0x10, R6 ;  /* 0x0000001011069825 */ /* 0x002fca00078e0206 */
[----:B------:R-:W1:Y:S01]  /*0180*/  @P1 LDC.64 R14, c[0x0][0x388] ;  /* 0x0000e200ff0e1b82 */ /* 0x000e620000000a00 */
[----:B0-----:R-:W4:Y:S01]  /*0190*/  @!P1 LDG.E.64 R8, desc[UR4][R6.64+0x8] ;  /* 0x0000080406089981 */ /* 0x001f22000c1e1b00 */
[----:B------:R-:W4:Y:S01]  /*01a0*/  @!P1 I2F.F64.U32 R4, R4 ;  /* 0x0000000400049312 */ /* 0x000f220000201800 */
[----:B--2---:R-:W-:Y:S01]  /*01b0*/  @!P1 IMAD.WIDE R10, R17, 0x10, R10 ;  /* 0x00000010110a9825 */ /* 0x004fe200078e020a */
[----:B----4-:R-:W-:-:S07]  /*01c0*/  @!P1 DMUL R8, R4, -R8 ;  /* 0x8000000804089228 */ /* 0x010fce0000000000 */
[----:B------:R0:W-:Y:S04]  /*01d0*/  @!P1 STG.E.64 desc[UR4][R10.64], R8 ;  /* 0x000000080a009986 */ /* 0x0001e8000c101b04 */
[----:B------:R-:W2:Y:S01]  /*01e0*/  @!P1 LDG.E.64 R12, desc[UR4][R6.64] ;  /* 0x00000004060c9981 */ /* 0x000ea2000c1e1b00 */
[----:B------:R-:W-:-:S04]  /*01f0*/  IADD3 R3, PT, PT, R3, -0x1, RZ ;  /* 0xffffffff03037810 */ /* 0x000fc80007ffe0ff */
[----:B------:R-:W-:Y:S01]  /*0200*/  ISETP.NE.AND P0, PT, R0, R3, PT ;  /* 0x000000030000720c */ /* 0x000fe20003f05270 */
[----:B---3--:R-:W-:-:S05]  /*0210*/  VIADD R0, R2, 0xffffffff ;  /* 0xffffffff02007836 */ /* 0x008fca0000000000 */
[----:B------:R-:W-:Y:S01]  /*0220*/  ISETP.NE.OR P0, PT, R0, UR6, P0 ;  /* 0x0000000600007c0c */ /* 0x000fe20008705670 */
[----:B--2---:R-:W-:-:S07]  /*0230*/  @!P1 DMUL R12, R4, R12 ;  /* 0x0000000c040c9228 */ /* 0x004fce0000000000 */
[----:B------:R0:W-:Y:S01]  /*0240*/  @!P1 STG.E.64 desc[UR4][R10.64+0x8], R12 ;  /* 0x0000080c0a009986 */ /* 0x0001e2000c101b04 */
[----:B-1----:R-:W-:-:S05]  /*0250*/  @P1 IMAD.WIDE R10, R17, 0x10, R14 ;  /* 0x00000010110a1825 */ /* 0x002fca00078e020e */
[----:B------:R0:W-:Y:S01]  /*0260*/  @P1 STG.E.128 desc[UR4][R10.64], RZ ;  /* 0x000000ff0a001986 */ /* 0x0001e2000c101d04 */
[----:B------:R-:W-:Y:S05]  /*0270*/  @P0 EXIT ;  /* 0x000000000000094d */ /* 0x000fea0003800000 */
[----:B------:R-:W-:Y:S01]  /*0280*/  STG.E.128 desc[UR4][R10.64+0x10], RZ ;  /* 0x000010ff0a007986 */ /* 0x000fe2000c101d04 */
[----:B------:R-:W-:Y:S05]  /*0290*/  EXIT ;  /* 0x000000000000794d */ /* 0x000fea0003800000 */
.L_x_7:
        /* <DEDUP_REMOVED lines=14> */
.L_x_16:


//--------------------- .text._ZN3mhd26DealaliasingDiffByX_kernelEPK7double2PS0_jj --------------------------
	.section	.text._ZN3mhd26DealaliasingDiffByX_kernelEPK7double2PS0_jj,"ax",@progbits
	.align	128
        .global         _ZN3mhd26DealaliasingDiffByX_kernelEPK7double2PS0_jj
        .type           _ZN3mhd26DealaliasingDiffByX_kernelEPK7double2PS0_jj,@function
        .size           _ZN3mhd26DealaliasingDiffByX_kernelEPK7double2PS0_jj,(.L_x_17 - _ZN3mhd26DealaliasingDiffByX_kernelEPK7double2PS0_jj)
        .other          _ZN3mhd26DealaliasingDiffByX_kernelEPK7double2PS0_jj,@"STO_CUDA_ENTRY STV_DEFAULT"
_ZN3mhd26DealaliasingDiffByX_kernelEPK7double2PS0_jj:
.text._ZN3mhd26DealaliasingDiffByX_kernelEPK7double2PS0_jj:
        /* <DEDUP_REMOVED lines=15> */
[----:B------:R-:W2:Y:S01]  /*00f0*/  LDC.64 R6, c[0x0][0x380] ;  /* 0x0000e000ff067b82 */ /* 0x000ea20000000a00 */
[----:B-1----:R-:W-:Y:S02]  /*0100*/  IMAD R4, R3, UR6, R0 ;  /* 0x0000000603047c24 */ /* 0x002fe4000f8e0200 */
[----:B------:R-:W-:Y:S02]  /*0110*/  IABS R11, R16 ;  /* 0x00000010000b7213 */ /* 0x000fe40000000000 */
[C---:B------:R-:W-:Y:S02]  /*0120*/  IMAD.IADD R17, R4.reuse, 0x1, R5 ;  /* 0x0000000104117824 */ /* 0x040fe400078e0205 */
[----:B------:R-:W-:Y:S02]  /*0130*/  VIMNMX.U32 R8, PT, PT, R4, R11, !PT ;  /* 0x0000000b04087248 */ /* 0x000fe40007fe0000 */
[----:B------:R-:W1:Y:S02]  /*0140*/  LDC.64 R10, c[0x0][0x388] ;  /* 0x0000e200ff0a7b82 */ /* 0x000e640000000a00 */
[----:B------:R-:W-:-:S13]  /*0150*/  ISETP.GE.U32.AND P1, PT, R8, R9, PT ;  /* 0x000000090800720c */ /* 0x000fda0003f26070 */
[C---:B--2---:R-:W-:Y:S01]  /*0160*/  @!P1 IMAD.WIDE R6, R17.reuse, 0x10, R6 ;  /* 0x0000001011069825 */ /* 0x044fe200078e0206 */
[----:B------:R-:W2:Y:S04]  /*0170*/  LDC R2, c[0x0][0x374] ;  /* 0x0000dd00ff027b82 */ /* 0x000ea80000000800 */
[----:B0-----:R-:W3:Y:S01]  /*0180*/  @!P1 LDG.E.64 R8, desc[UR4][R6.64+0x8] ;  /* 0x0000080406089981 */ /* 0x001ee2000c1e1b00 */
[----:B------:R-:W3:Y:S01]  /*0190*/  @!P1 I2F.F64 R4, R16 ;  /* 0x0000001000049312 */ /* 0x000ee20000201c00 */
[----:B-1----:R-:W-:Y:S02]  /*01a0*/  @!P1 IMAD.WIDE R10, R17, 0x10, R10 ;  /* 0x00000010110a9825 */ /* 0x002fe400078e020a */
[----:B------:R-:W0:Y:S01]  /*01b0*/  @P1 LDC.64 R14, c[0x0][0x388] ;  /* 0x0000e200ff0e1b82 */ /* 0x000e220000000a00 */
[----:B---3--:R-:W-:-:S07]  /*01c0*/  @!P1 DMUL R8, R4, -R8 ;  /* 0x8000000804089228 */ /* 0x008fce0000000000 */
[----:B------:R1:W-:Y:S04]  /*01d0*/  @!P1 STG.E.64 desc[UR4][R10.64], R8 ;  /* 0x000000080a009986 */ /* 0x0003e8000c101b04 */
[----:B------:R-:W3:Y:S01]  /*01e0*/  @!P1 LDG.E.64 R12, desc[UR4][R6.64] ;  /* 0x00000004060c9981 */ /* 0x000ee2000c1e1b00 */
[----:B------:R-:W-:-:S04]  /*01f0*/  IADD3 R3, PT, PT, R3, -0x1, RZ ;  /* 0xffffffff03037810 */ /* 0x000fc80007ffe0ff */
[----:B------:R-:W-:Y:S01]  /*0200*/  ISETP.NE.AND P0, PT, R0, R3, PT ;  /* 0x000000030000720c */ /* 0x000fe20003f05270 */
[----:B--2---:R-:W-:-:S05]  /*0210*/  VIADD R0, R2, 0xffffffff ;  /* 0xffffffff02007836 */ /* 0x004fca0000000000 */
[----:B------:R-:W-:Y:S01]  /*0220*/  ISETP.NE.OR P0, PT, R0, UR6, P0 ;  /* 0x0000000600007c0c */ /* 0x000fe20008705670 */
[----:B---3--:R-:W-:-:S07]  /*0230*/  @!P1 DMUL R12, R4, R12 ;  /* 0x0000000c040c9228 */ /* 0x008fce0000000000 */
[----:B------:R1:W-:Y:S01]  /*0240*/  @!P1 STG.E.64 desc[UR4][R10.64+0x8], R12 ;  /* 0x0000080c0a009986 */ /* 0x0003e2000c101b04 */
[----:B0-----:R-:W-:-:S05]  /*0250*/  @P1 IMAD.WIDE R10, R17, 0x10, R14 ;  /* 0x00000010110a1825 */ /* 0x001fca00078e020e */
[----:B------:R1:W-:Y:S01]  /*0260*/  @P1 STG.E.128 desc[UR4][R10.64], RZ ;  /* 0x000000ff0a001986 */ /* 0x0003e2000c101d04 */
[----:B------:R-:W-:Y:S05]  /*0270*/  @P0 EXIT ;  /* 0x000000000000094d */ /* 0x000fea0003800000 */
[----:B------:R-:W-:Y:S01]  /*0280*/  STG.E.128 desc[UR4][R10.64+0x10], RZ ;  /* 0x000010ff0a007986 */ /* 0x000fe2000c101d04 */
[----:B------:R-:W-:Y:S05]  /*0290*/  EXIT ;  /* 0x000000000000794d */ /* 0x000fea0003800000 */
.L_x_8:
        /* <DEDUP_REMOVED lines=14> */
.L_x_17:


//--------------------- .nv.shared.reserved.0     --------------------------
	.section	.nv.shared.reserved.0,"aw",@nobits
	.weak		__nv_reservedSMEM_offset_0_alias
	.size		__nv_reservedSMEM_offset_0_alias, 0, 64
	.other		__nv_reservedSMEM_offset_0_alias,@"STO_CUDA_RESERVED_SHARED STV_DEFAULT"
__nv_reservedSMEM_offset_0_alias:
	.zero		0
	.zero		64


//--------------------- .nv.constant0._ZN3mhd17TimeScheme_kernelEP7double2PKS0_S3_jdd --------------------------
	.section	.nv.constant0._ZN3mhd17TimeScheme_kernelEP7double2PKS0_S3_jdd,"a",@progbits
	.sectionflags	@""
	.align	4
.nv.constant0._ZN3mhd17TimeScheme_kernelEP7double2PKS0_S3_jdd:
	.zero		944


//--------------------- .nv.constant0._ZN3mhd21ThirdRigthPart_kernelEP7double2S1_S1_jd --------------------------
	.section	.nv.constant0._ZN3mhd21ThirdRigthPart_kernelEP7double2S1_S1_jd,"a",@progbits
	.sectionflags	@""
	.align	4
.nv.constant0._ZN3mhd21ThirdRigthPart_kernelEP7double2S1_S1_jd:
	.zero		936


//--------------------- .nv.constant0._ZN3mhd22SecondRigthPart_kernelEP7double2S1_j --------------------------
	.section	.nv.constant0._ZN3mhd22SecondRigthPart_kernelEP7double2S1_j,"a",@progbits
	.sectionflags	@""
	.align	4
.nv.constant0._ZN3mhd22SecondRigthPart_kernelEP7double2S1_j:
	.zero		916


//--------------------- .nv.constant0._ZN3mhd21FirstRigthPart_kernelEP7double2S1_S1_jd --------------------------
	.section	.nv.constant0._ZN3mhd21FirstRigthPart_kernelEP7double2S1_S1_jd,"a",@progbits
	.sectionflags	@""
	.align	4
.nv.constant0._ZN3mhd21FirstRigthPart_kernelEP7double2S1_S1_jd:
	.zero		936


//--------------------- .nv.constant0._ZN3mhd19Dealaliasing_kernelEP7double2jj --------------------------
	.section	.nv.constant0._ZN3mhd19Dealaliasing_kernelEP7double2jj,"a",@progbits
	.sectionflags	@""
	.align	4
.nv.constant0._ZN3mhd19Dealaliasing_kernelEP7double2jj:
	.zero		912


//--------------------- .nv.constant0._ZN3mhd25JacobianSecondPart_kernelEPdS0_S0_jd --------------------------
	.section	.nv.constant0._ZN3mhd25JacobianSecondPart_kernelEPdS0_S0_jd,"a",@progbits
	.sectionflags	@""
	.align	4
.nv.constant0._ZN3mhd25JacobianSecondPart_kernelEPdS0_S0_jd:
	.zero		936


//--------------------- .nv.constant0._ZN3mhd24JacobianFirstPart_kernelEPdS0_S0_jd --------------------------
	.section	.nv.constant0._ZN3mhd24JacobianFirstPart_kernelEPdS0_S0_jd,"a",@progbits
	.sectionflags	@""
	.align	4
.nv.constant0._ZN3mhd24JacobianFirstPart_kernelEPdS0_S0_jd:
	.zero		936


//--------------------- .nv.constant0._ZN3mhd26DealaliasingDiffByY_kernelEPK7double2PS0_jj --------------------------
	.section	.nv.constant0._ZN3mhd26DealaliasingDiffByY_kernelEPK7double2PS0_jj,"a",@progbits
	.sectionflags	@""
	.align	4
.nv.constant0._ZN3mhd26DealaliasingDiffByY_kernelEPK7double2PS0_jj:
	.zero		920


//--------------------- .nv.constant0._ZN3mhd26DealaliasingDiffByX_kernelEPK7double2PS0_jj --------------------------
	.section	.nv.constant0._ZN3mhd26DealaliasingDiffByX_kernelEPK7double2PS0_jj,"a",@progbits
	.sectionflags	@""
	.align	4
.nv.constant0._ZN3mhd26DealaliasingDiffByX_kernelEPK7double2PS0_jj:
	.zero		920


//--------------------- SYMBOLS --------------------------

	.type		.nv.reservedSmem.offset0,@object
	.size		.nv.reservedSmem.offset0,0x4
